//
// Generated by NVIDIA NVVM Compiler
//
// Compiler Build ID: CL-36424714
// Cuda compilation tools, release 13.0, V13.0.88
// Based on NVVM 20.0.0
//

.version 9.0
.target sm_100
.address_size 64

	// .globl	_Z8initWithfPfi
// _ZZ33addVectorsInto_cached_sync_staticPfS_S_iE8shared_a has been demoted
// _ZZ33addVectorsInto_cached_sync_staticPfS_S_iE8shared_b has been demoted
.extern .shared .align 16 .b8 shared_a[];
.extern .shared .align 16 .b8 shared_res[];

.visible .entry _Z8initWithfPfi(
	.param .f32 _Z8initWithfPfi_param_0,
	.param .u64 .ptr .align 1 _Z8initWithfPfi_param_1,
	.param .u32 _Z8initWithfPfi_param_2
)
{
	.reg .pred 	%p<7>;
	.reg .b32 	%r<31>;
	.reg .b32 	%f<2>;
	.reg .b64 	%rd<11>;

	ld.param.f32 	%f1, [_Z8initWithfPfi_param_0];
	ld.param.u64 	%rd2, [_Z8initWithfPfi_param_1];
	ld.param.u32 	%r12, [_Z8initWithfPfi_param_2];
	cvta.to.global.u64 	%rd1, %rd2;
	mov.u32 	%r13, %tid.x;
	mov.u32 	%r14, %ctaid.x;
	mov.u32 	%r15, %ntid.x;
	mad.lo.s32 	%r29, %r14, %r15, %r13;
	mov.u32 	%r16, %nctaid.x;
	mul.lo.s32 	%r2, %r15, %r16;
	setp.ge.s32 	%p1, %r29, %r12;
	@%p1 bra 	$L__BB0_7;
	add.s32 	%r17, %r29, %r2;
	max.s32 	%r18, %r12, %r17;
	setp.lt.s32 	%p2, %r17, %r12;
	selp.u32 	%r19, 1, 0, %p2;
	add.s32 	%r20, %r17, %r19;
	sub.s32 	%r21, %r18, %r20;
	div.u32 	%r22, %r21, %r2;
	add.s32 	%r3, %r22, %r19;
	and.b32  	%r23, %r3, 3;
	setp.eq.s32 	%p3, %r23, 3;
	@%p3 bra 	$L__BB0_4;
	add.s32 	%r24, %r3, 1;
	and.b32  	%r25, %r24, 3;
	neg.s32 	%r27, %r25;
$L__BB0_3:
	.pragma "nounroll";
	mul.wide.s32 	%rd3, %r29, 4;
	add.s64 	%rd4, %rd1, %rd3;
	st.global.f32 	[%rd4], %f1;
	add.s32 	%r29, %r29, %r2;
	add.s32 	%r27, %r27, 1;
	setp.ne.s32 	%p4, %r27, 0;
	@%p4 bra 	$L__BB0_3;
$L__BB0_4:
	setp.lt.u32 	%p5, %r3, 3;
	@%p5 bra 	$L__BB0_7;
	mul.wide.s32 	%rd7, %r2, 4;
	shl.b32 	%r26, %r2, 2;
$L__BB0_6:
	mul.wide.s32 	%rd5, %r29, 4;
	add.s64 	%rd6, %rd1, %rd5;
	st.global.f32 	[%rd6], %f1;
	add.s64 	%rd8, %rd6, %rd7;
	st.global.f32 	[%rd8], %f1;
	add.s64 	%rd9, %rd8, %rd7;
	st.global.f32 	[%rd9], %f1;
	add.s64 	%rd10, %rd9, %rd7;
	st.global.f32 	[%rd10], %f1;
	add.s32 	%r29, %r26, %r29;
	setp.lt.s32 	%p6, %r29, %r12;
	@%p6 bra 	$L__BB0_6;
$L__BB0_7:
	ret;

}
	// .globl	_Z14addVectorsIntoPfS_S_i
.visible .entry _Z14addVectorsIntoPfS_S_i(
	.param .u64 .ptr .align 1 _Z14addVectorsIntoPfS_S_i_param_0,
	.param .u64 .ptr .align 1 _Z14addVectorsIntoPfS_S_i_param_1,
	.param .u64 .ptr .align 1 _Z14addVectorsIntoPfS_S_i_param_2,
	.param .u32 _Z14addVectorsIntoPfS_S_i_param_3
)
{
	.reg .pred 	%p<7>;
	.reg .b32 	%r<31>;
	.reg .b32 	%f<16>;
	.reg .b64 	%rd<25>;

	ld.param.u64 	%rd4, [_Z14addVectorsIntoPfS_S_i_param_0];
	ld.param.u64 	%rd5, [_Z14addVectorsIntoPfS_S_i_param_1];
	ld.param.u64 	%rd6, [_Z14addVectorsIntoPfS_S_i_param_2];
	ld.param.u32 	%r12, [_Z14addVectorsIntoPfS_S_i_param_3];
	cvta.to.global.u64 	%rd1, %rd4;
	cvta.to.global.u64 	%rd2, %rd6;
	cvta.to.global.u64 	%rd3, %rd5;
	mov.u32 	%r13, %tid.x;
	mov.u32 	%r14, %ctaid.x;
	mov.u32 	%r15, %ntid.x;
	mad.lo.s32 	%r29, %r14, %r15, %r13;
	mov.u32 	%r16, %nctaid.x;
	mul.lo.s32 	%r2, %r15, %r16;
	setp.ge.s32 	%p1, %r29, %r12;
	@%p1 bra 	$L__BB1_7;
	add.s32 	%r17, %r29, %r2;
	max.s32 	%r18, %r12, %r17;
	setp.lt.s32 	%p2, %r17, %r12;
	selp.u32 	%r19, 1, 0, %p2;
	add.s32 	%r20, %r17, %r19;
	sub.s32 	%r21, %r18, %r20;
	div.u32 	%r22, %r21, %r2;
	add.s32 	%r3, %r22, %r19;
	and.b32  	%r23, %r3, 3;
	setp.eq.s32 	%p3, %r23, 3;
	@%p3 bra 	$L__BB1_4;
	add.s32 	%r24, %r3, 1;
	and.b32  	%r25, %r24, 3;
	neg.s32 	%r27, %r25;
$L__BB1_3:
	.pragma "nounroll";
	mul.wide.s32 	%rd7, %r29, 4;
	add.s64 	%rd8, %rd1, %rd7;
	add.s64 	%rd9, %rd2, %rd7;
	add.s64 	%rd10, %rd3, %rd7;
	ld.global.f32 	%f1, [%rd10];
	ld.global.f32 	%f2, [%rd9];
	add.f32 	%f3, %f1, %f2;
	st.global.f32 	[%rd8], %f3;
	add.s32 	%r29, %r29, %r2;
	add.s32 	%r27, %r27, 1;
	setp.ne.s32 	%p4, %r27, 0;
	@%p4 bra 	$L__BB1_3;
$L__BB1_4:
	setp.lt.u32 	%p5, %r3, 3;
	@%p5 bra 	$L__BB1_7;
	mul.wide.s32 	%rd15, %r2, 4;
	shl.b32 	%r26, %r2, 2;
$L__BB1_6:
	mul.wide.s32 	%rd11, %r29, 4;
	add.s64 	%rd12, %rd3, %rd11;
	ld.global.f32 	%f4, [%rd12];
	add.s64 	%rd13, %rd2, %rd11;
	ld.global.f32 	%f5, [%rd13];
	add.f32 	%f6, %f4, %f5;
	add.s64 	%rd14, %rd1, %rd11;
	st.global.f32 	[%rd14], %f6;
	add.s64 	%rd16, %rd12, %rd15;
	ld.global.f32 	%f7, [%rd16];
	add.s64 	%rd17, %rd13, %rd15;
	ld.global.f32 	%f8, [%rd17];
	add.f32 	%f9, %f7, %f8;
	add.s64 	%rd18, %rd14, %rd15;
	st.global.f32 	[%rd18], %f9;
	add.s64 	%rd19, %rd16, %rd15;
	ld.global.f32 	%f10, [%rd19];
	add.s64 	%rd20, %rd17, %rd15;
	ld.global.f32 	%f11, [%rd20];
	add.f32 	%f12, %f10, %f11;
	add.s64 	%rd21, %rd18, %rd15;
	st.global.f32 	[%rd21], %f12;
	add.s64 	%rd22, %rd19, %rd15;
	ld.global.f32 	%f13, [%rd22];
	add.s64 	%rd23, %rd20, %rd15;
	ld.global.f32 	%f14, [%rd23];
	add.f32 	%f15, %f13, %f14;
	add.s64 	%rd24, %rd21, %rd15;
	st.global.f32 	[%rd24], %f15;
	add.s32 	%r29, %r26, %r29;
	setp.lt.s32 	%p6, %r29, %r12;
	@%p6 bra 	$L__BB1_6;
$L__BB1_7:
	ret;

}
	// .globl	_Z21addVectorsInto_cachedPfS_S_i
.visible .entry _Z21addVectorsInto_cachedPfS_S_i(
	.param .u64 .ptr .align 1 _Z21addVectorsInto_cachedPfS_S_i_param_0,
	.param .u64 .ptr .align 1 _Z21addVectorsInto_cachedPfS_S_i_param_1,
	.param .u64 .ptr .align 1 _Z21addVectorsInto_cachedPfS_S_i_param_2,
	.param .u32 _Z21addVectorsInto_cachedPfS_S_i_param_3
)
{
	.reg .pred 	%p<7>;
	.reg .b32 	%r<36>;
	.reg .b32 	%f<25>;
	.reg .b64 	%rd<25>;

	ld.param.u64 	%rd4, [_Z21addVectorsInto_cachedPfS_S_i_param_0];
	ld.param.u64 	%rd5, [_Z21addVectorsInto_cachedPfS_S_i_param_1];
	ld.param.u64 	%rd6, [_Z21addVectorsInto_cachedPfS_S_i_param_2];
	ld.param.u32 	%r16, [_Z21addVectorsInto_cachedPfS_S_i_param_3];
	cvta.to.global.u64 	%rd1, %rd4;
	cvta.to.global.u64 	%rd2, %rd6;
	cvta.to.global.u64 	%rd3, %rd5;
	mov.u32 	%r1, %ntid.x;
	mov.u32 	%r2, %tid.x;
	mov.u32 	%r17, %ctaid.x;
	mad.lo.s32 	%r34, %r17, %r1, %r2;
	mov.u32 	%r18, %nctaid.x;
	mul.lo.s32 	%r4, %r1, %r18;
	setp.ge.s32 	%p1, %r34, %r16;
	@%p1 bra 	$L__BB2_8;
	shl.b32 	%r19, %r2, 2;
	mov.u32 	%r20, shared_a;
	add.s32 	%r5, %r20, %r19;
	shl.b32 	%r21, %r1, 2;
	add.s32 	%r6, %r5, %r21;
	add.s32 	%r22, %r34, %r4;
	max.s32 	%r23, %r16, %r22;
	setp.lt.s32 	%p2, %r22, %r16;
	selp.u32 	%r24, 1, 0, %p2;
	add.s32 	%r25, %r22, %r24;
	sub.s32 	%r26, %r23, %r25;
	div.u32 	%r27, %r26, %r4;
	add.s32 	%r7, %r27, %r24;
	and.b32  	%r28, %r7, 3;
	setp.eq.s32 	%p3, %r28, 3;
	@%p3 bra 	$L__BB2_4;
	add.s32 	%r29, %r7, 1;
	and.b32  	%r30, %r29, 3;
	neg.s32 	%r32, %r30;
$L__BB2_3:
	.pragma "nounroll";
	mul.wide.s32 	%rd7, %r34, 4;
	add.s64 	%rd8, %rd1, %rd7;
	add.s64 	%rd9, %rd2, %rd7;
	add.s64 	%rd10, %rd3, %rd7;
	ld.global.f32 	%f23, [%rd10];
	ld.global.f32 	%f24, [%rd9];
	add.f32 	%f10, %f23, %f24;
	st.global.f32 	[%rd8], %f10;
	add.s32 	%r34, %r34, %r4;
	add.s32 	%r32, %r32, 1;
	setp.ne.s32 	%p4, %r32, 0;
	@%p4 bra 	$L__BB2_3;
$L__BB2_4:
	setp.lt.u32 	%p5, %r7, 3;
	@%p5 bra 	$L__BB2_7;
	mul.wide.s32 	%rd15, %r4, 4;
	shl.b32 	%r31, %r4, 2;
$L__BB2_6:
	mul.wide.s32 	%rd11, %r34, 4;
	add.s64 	%rd12, %rd3, %rd11;
	ld.global.f32 	%f11, [%rd12];
	add.s64 	%rd13, %rd2, %rd11;
	ld.global.f32 	%f12, [%rd13];
	add.f32 	%f13, %f11, %f12;
	add.s64 	%rd14, %rd1, %rd11;
	st.global.f32 	[%rd14], %f13;
	add.s64 	%rd16, %rd12, %rd15;
	ld.global.f32 	%f14, [%rd16];
	add.s64 	%rd17, %rd13, %rd15;
	ld.global.f32 	%f15, [%rd17];
	add.f32 	%f16, %f14, %f15;
	add.s64 	%rd18, %rd14, %rd15;
	st.global.f32 	[%rd18], %f16;
	add.s64 	%rd19, %rd16, %rd15;
	ld.global.f32 	%f17, [%rd19];
	add.s64 	%rd20, %rd17, %rd15;
	ld.global.f32 	%f18, [%rd20];
	add.f32 	%f19, %f17, %f18;
	add.s64 	%rd21, %rd18, %rd15;
	st.global.f32 	[%rd21], %f19;
	add.s64 	%rd22, %rd19, %rd15;
	ld.global.f32 	%f23, [%rd22];
	add.s64 	%rd23, %rd20, %rd15;
	ld.global.f32 	%f24, [%rd23];
	add.f32 	%f20, %f23, %f24;
	add.s64 	%rd24, %rd21, %rd15;
	st.global.f32 	[%rd24], %f20;
	add.s32 	%r34, %r31, %r34;
	setp.lt.s32 	%p6, %r34, %r16;
	@%p6 bra 	$L__BB2_6;
$L__BB2_7:
	st.shared.f32 	[%r5], %f23;
	st.shared.f32 	[%r6], %f24;
$L__BB2_8:
	ret;

}
	// .globl	_Z26addVectorsInto_cached_syncPfS_S_i
.visible .entry _Z26addVectorsInto_cached_syncPfS_S_i(
	.param .u64 .ptr .align 1 _Z26addVectorsInto_cached_syncPfS_S_i_param_0,
	.param .u64 .ptr .align 1 _Z26addVectorsInto_cached_syncPfS_S_i_param_1,
	.param .u64 .ptr .align 1 _Z26addVectorsInto_cached_syncPfS_S_i_param_2,
	.param .u32 _Z26addVectorsInto_cached_syncPfS_S_i_param_3
)
{
	.reg .pred 	%p<3>;
	.reg .b32 	%r<16>;
	.reg .b32 	%f<6>;
	.reg .b64 	%rd<11>;

	ld.param.u64 	%rd4, [_Z26addVectorsInto_cached_syncPfS_S_i_param_0];
	ld.param.u64 	%rd5, [_Z26addVectorsInto_cached_syncPfS_S_i_param_1];
	ld.param.u64 	%rd6, [_Z26addVectorsInto_cached_syncPfS_S_i_param_2];
	ld.param.u32 	%r9, [_Z26addVectorsInto_cached_syncPfS_S_i_param_3];
	mov.u32 	%r1, %ntid.x;
	mov.u32 	%r2, %tid.x;
	mov.u32 	%r10, %ctaid.x;
	mad.lo.s32 	%r15, %r10, %r1, %r2;
	setp.ge.s32 	%p1, %r15, %r9;
	@%p1 bra 	$L__BB3_3;
	shl.b32 	%r11, %r2, 2;
	mov.u32 	%r12, shared_a;
	add.s32 	%r4, %r12, %r11;
	shl.b32 	%r13, %r1, 2;
	add.s32 	%r5, %r4, %r13;
	mov.u32 	%r14, %nctaid.x;
	mul.lo.s32 	%r6, %r1, %r14;
	cvta.to.global.u64 	%rd1, %rd5;
	cvta.to.global.u64 	%rd2, %rd6;
	cvta.to.global.u64 	%rd3, %rd4;
$L__BB3_2:
	mul.wide.s32 	%rd7, %r15, 4;
	add.s64 	%rd8, %rd1, %rd7;
	ld.global.f32 	%f1, [%rd8];
	st.shared.f32 	[%r4], %f1;
	bar.sync 	0;
	add.s64 	%rd9, %rd2, %rd7;
	ld.global.f32 	%f2, [%rd9];
	st.shared.f32 	[%r5], %f2;
	bar.sync 	0;
	ld.shared.f32 	%f3, [%r4];
	ld.shared.f32 	%f4, [%r5];
	add.f32 	%f5, %f3, %f4;
	add.s64 	%rd10, %rd3, %rd7;
	st.global.f32 	[%rd10], %f5;
	bar.sync 	0;
	add.s32 	%r15, %r15, %r6;
	setp.lt.s32 	%p2, %r15, %r9;
	@%p2 bra 	$L__BB3_2;
$L__BB3_3:
	ret;

}
	// .globl	_Z33addVectorsInto_cached_sync_staticPfS_S_i
.visible .entry _Z33addVectorsInto_cached_sync_staticPfS_S_i(
	.param .u64 .ptr .align 1 _Z33addVectorsInto_cached_sync_staticPfS_S_i_param_0,
	.param .u64 .ptr .align 1 _Z33addVectorsInto_cached_sync_staticPfS_S_i_param_1,
	.param .u64 .ptr .align 1 _Z33addVectorsInto_cached_sync_staticPfS_S_i_param_2,
	.param .u32 _Z33addVectorsInto_cached_sync_staticPfS_S_i_param_3
)
{
	.reg .pred 	%p<3>;
	.reg .b32 	%r<16>;
	.reg .b32 	%f<6>;
	.reg .b64 	%rd<11>;
	// demoted variable
	.shared .align 4 .b8 _ZZ33addVectorsInto_cached_sync_staticPfS_S_iE8shared_a[1024];
	// demoted variable
	.shared .align 4 .b8 _ZZ33addVectorsInto_cached_sync_staticPfS_S_iE8shared_b[1024];
	ld.param.u64 	%rd4, [_Z33addVectorsInto_cached_sync_staticPfS_S_i_param_0];
	ld.param.u64 	%rd5, [_Z33addVectorsInto_cached_sync_staticPfS_S_i_param_1];
	ld.param.u64 	%rd6, [_Z33addVectorsInto_cached_sync_staticPfS_S_i_param_2];
	ld.param.u32 	%r9, [_Z33addVectorsInto_cached_sync_staticPfS_S_i_param_3];
	mov.u32 	%r1, %tid.x;
	mov.u32 	%r10, %ctaid.x;
	mov.u32 	%r2, %ntid.x;
	mad.lo.s32 	%r15, %r10, %r2, %r1;
	setp.ge.s32 	%p1, %r15, %r9;
	@%p1 bra 	$L__BB4_3;
	shl.b32 	%r11, %r1, 2;
	mov.u32 	%r12, _ZZ33addVectorsInto_cached_sync_staticPfS_S_iE8shared_a;
	add.s32 	%r4, %r12, %r11;
	mov.u32 	%r13, _ZZ33addVectorsInto_cached_sync_staticPfS_S_iE8shared_b;
	add.s32 	%r5, %r13, %r11;
	mov.u32 	%r14, %nctaid.x;
	mul.lo.s32 	%r6, %r2, %r14;
	cvta.to.global.u64 	%rd1, %rd5;
	cvta.to.global.u64 	%rd2, %rd6;
	cvta.to.global.u64 	%rd3, %rd4;
$L__BB4_2:
	mul.wide.s32 	%rd7, %r15, 4;
	add.s64 	%rd8, %rd1, %rd7;
	ld.global.f32 	%f1, [%rd8];
	st.shared.f32 	[%r4], %f1;
	bar.sync 	0;
	add.s64 	%rd9, %rd2, %rd7;
	ld.global.f32 	%f2, [%rd9];
	st.shared.f32 	[%r5], %f2;
	bar.sync 	0;
	ld.shared.f32 	%f3, [%r4];
	ld.shared.f32 	%f4, [%r5];
	add.f32 	%f5, %f3, %f4;
	add.s64 	%rd10, %rd3, %rd7;
	st.global.f32 	[%rd10], %f5;
	bar.sync 	0;
	add.s32 	%r15, %r15, %r6;
	setp.lt.s32 	%p2, %r15, %r9;
	@%p2 bra 	$L__BB4_2;
$L__BB4_3:
	ret;

}
	// .globl	_Z23addVectorsInto_bigcachePfS_S_ii
.visible .entry _Z23addVectorsInto_bigcachePfS_S_ii(
	.param .u64 .ptr .align 1 _Z23addVectorsInto_bigcachePfS_S_ii_param_0,
	.param .u64 .ptr .align 1 _Z23addVectorsInto_bigcachePfS_S_ii_param_1,
	.param .u64 .ptr .align 1 _Z23addVectorsInto_bigcachePfS_S_ii_param_2,
	.param .u32 _Z23addVectorsInto_bigcachePfS_S_ii_param_3,
	.param .u32 _Z23addVectorsInto_bigcachePfS_S_ii_param_4
)
{
	.reg .pred 	%p<25>;
	.reg .b32 	%r<155>;
	.reg .b32 	%f<50>;
	.reg .b64 	%rd<47>;

	ld.param.u64 	%rd11, [_Z23addVectorsInto_bigcachePfS_S_ii_param_0];
	ld.param.u64 	%rd10, [_Z23addVectorsInto_bigcachePfS_S_ii_param_1];
	ld.param.u64 	%rd12, [_Z23addVectorsInto_bigcachePfS_S_ii_param_2];
	ld.param.u32 	%r81, [_Z23addVectorsInto_bigcachePfS_S_ii_param_3];
	ld.param.u32 	%r82, [_Z23addVectorsInto_bigcachePfS_S_ii_param_4];
	cvta.to.global.u64 	%rd1, %rd12;
	cvta.to.global.u64 	%rd2, %rd11;
	mov.u32 	%r83, %tid.x;
	mov.u32 	%r84, %ctaid.x;
	mov.u32 	%r85, %ntid.x;
	mad.lo.s32 	%r136, %r84, %r85, %r83;
	mov.u32 	%r86, %nctaid.x;
	mul.lo.s32 	%r2, %r85, %r86;
	div.u32 	%r3, %r82, %r85;
	mul.lo.s32 	%r4, %r3, %r83;
	setp.ge.s32 	%p1, %r136, %r81;
	@%p1 bra 	$L__BB5_6;
	shl.b32 	%r88, %r4, 2;
	mov.u32 	%r89, shared_res;
	add.s32 	%r5, %r89, %r88;
	add.s32 	%r6, %r3, -1;
	and.b32  	%r7, %r3, 3;
	and.b32  	%r8, %r3, 2147483644;
	shr.u32 	%r9, %r3, 2;
	add.s32 	%r10, %r5, 8;
	shl.b32 	%r11, %r2, 2;
	cvta.to.global.u64 	%rd3, %rd10;
	mov.b32 	%r138, 0;
	mul.wide.s32 	%rd8, %r2, 4;
	shl.b32 	%r93, %r9, 2;
	and.b32  	%r94, %r93, 2147483644;
	neg.s32 	%r23, %r94;
	mov.u32 	%r126, %r136;
$L__BB5_2:
	mul.wide.s32 	%rd13, %r126, 4;
	add.s64 	%rd14, %rd3, %rd13;
	ld.global.f32 	%f1, [%rd14];
	shl.b32 	%r90, %r138, 2;
	add.s32 	%r91, %r5, %r90;
	st.shared.f32 	[%r91], %f1;
	setp.ne.s32 	%p2, %r138, %r6;
	@%p2 bra 	$L__BB5_33;
	setp.lt.s32 	%p3, %r3, 1;
	@%p3 bra 	$L__BB5_32;
	setp.lt.u32 	%p4, %r3, 4;
	mov.b32 	%r128, 0;
	mov.u32 	%r130, %r136;
	@%p4 bra 	$L__BB5_21;
	mov.u32 	%r130, %r136;
	mov.u32 	%r131, %r10;
	mov.u32 	%r132, %r23;
	bra.uni 	$L__BB5_20;
$L__BB5_6:
	setp.ge.s32 	%p15, %r136, %r81;
	@%p15 bra 	$L__BB5_19;
	add.s32 	%r103, %r136, %r2;
	max.s32 	%r104, %r81, %r103;
	setp.lt.s32 	%p16, %r103, %r81;
	selp.u32 	%r105, 1, 0, %p16;
	add.s32 	%r106, %r103, %r105;
	sub.s32 	%r107, %r104, %r106;
	div.u32 	%r108, %r107, %r2;
	add.s32 	%r13, %r108, %r105;
	add.s32 	%r14, %r13, 1;
	and.b32  	%r15, %r14, 3;
	setp.lt.u32 	%p17, %r13, 3;
	mov.b32 	%r139, 0;
	mov.u32 	%r144, %r136;
	@%p17 bra 	$L__BB5_10;
	and.b32  	%r139, %r14, -4;
	neg.s32 	%r146, %r139;
	shl.b32 	%r109, %r4, 2;
	mov.u32 	%r110, shared_res;
	add.s32 	%r111, %r109, %r110;
	add.s32 	%r145, %r111, 8;
	shl.b32 	%r19, %r2, 2;
	mul.wide.s32 	%rd33, %r2, 4;
	mov.u32 	%r144, %r136;
$L__BB5_9:
	mul.wide.s32 	%rd31, %r144, 4;
	add.s64 	%rd32, %rd1, %rd31;
	ld.global.f32 	%f30, [%rd32];
	ld.shared.f32 	%f31, [%r145+-8];
	add.f32 	%f32, %f30, %f31;
	st.shared.f32 	[%r145+-8], %f32;
	add.s64 	%rd34, %rd32, %rd33;
	ld.global.f32 	%f33, [%rd34];
	ld.shared.f32 	%f34, [%r145+-4];
	add.f32 	%f35, %f33, %f34;
	st.shared.f32 	[%r145+-4], %f35;
	add.s64 	%rd35, %rd34, %rd33;
	ld.global.f32 	%f36, [%rd35];
	ld.shared.f32 	%f37, [%r145];
	add.f32 	%f38, %f36, %f37;
	st.shared.f32 	[%r145], %f38;
	add.s64 	%rd36, %rd35, %rd33;
	ld.global.f32 	%f39, [%rd36];
	ld.shared.f32 	%f40, [%r145+4];
	add.f32 	%f41, %f39, %f40;
	st.shared.f32 	[%r145+4], %f41;
	add.s32 	%r146, %r146, 4;
	add.s32 	%r145, %r145, 16;
	add.s32 	%r144, %r144, %r19;
	setp.eq.s32 	%p18, %r146, 0;
	@%p18 bra 	$L__BB5_10;
	bra.uni 	$L__BB5_9;
$L__BB5_10:
	setp.eq.s32 	%p19, %r15, 0;
	@%p19 bra 	$L__BB5_13;
	shl.b32 	%r112, %r4, 2;
	shl.b32 	%r113, %r139, 2;
	add.s32 	%r114, %r112, %r113;
	mov.u32 	%r115, shared_res;
	add.s32 	%r142, %r115, %r114;
	neg.s32 	%r141, %r15;
$L__BB5_12:
	.pragma "nounroll";
	mul.wide.s32 	%rd37, %r144, 4;
	add.s64 	%rd38, %rd1, %rd37;
	ld.global.f32 	%f42, [%rd38];
	ld.shared.f32 	%f43, [%r142];
	add.f32 	%f44, %f42, %f43;
	st.shared.f32 	[%r142], %f44;
	add.s32 	%r144, %r144, %r2;
	add.s32 	%r142, %r142, 4;
	add.s32 	%r141, %r141, 1;
	setp.ne.s32 	%p20, %r141, 0;
	@%p20 bra 	$L__BB5_12;
$L__BB5_13:
	setp.lt.u32 	%p21, %r13, 3;
	mov.b32 	%r150, 0;
	@%p21 bra 	$L__BB5_16;
	and.b32  	%r150, %r14, -4;
	neg.s32 	%r149, %r150;
	shl.b32 	%r117, %r4, 2;
	mov.u32 	%r118, shared_res;
	add.s32 	%r119, %r117, %r118;
	add.s32 	%r148, %r119, 8;
	shl.b32 	%r58, %r2, 2;
	mul.wide.s32 	%rd41, %r2, 4;
$L__BB5_15:
	ld.shared.f32 	%f45, [%r148+-8];
	mul.wide.s32 	%rd39, %r136, 4;
	add.s64 	%rd40, %rd2, %rd39;
	st.global.f32 	[%rd40], %f45;
	ld.shared.f32 	%f46, [%r148+-4];
	add.s64 	%rd42, %rd40, %rd41;
	st.global.f32 	[%rd42], %f46;
	ld.shared.f32 	%f47, [%r148];
	add.s64 	%rd43, %rd42, %rd41;
	st.global.f32 	[%rd43], %f47;
	ld.shared.f32 	%f48, [%r148+4];
	add.s64 	%rd44, %rd43, %rd41;
	st.global.f32 	[%rd44], %f48;
	add.s32 	%r149, %r149, 4;
	add.s32 	%r148, %r148, 16;
	add.s32 	%r136, %r136, %r58;
	setp.ne.s32 	%p22, %r149, 0;
	@%p22 bra 	$L__BB5_15;
$L__BB5_16:
	setp.eq.s32 	%p23, %r15, 0;
	@%p23 bra 	$L__BB5_19;
	shl.b32 	%r120, %r4, 2;
	shl.b32 	%r121, %r150, 2;
	add.s32 	%r122, %r120, %r121;
	mov.u32 	%r123, shared_res;
	add.s32 	%r153, %r123, %r122;
	neg.s32 	%r152, %r15;
$L__BB5_18:
	.pragma "nounroll";
	mul.wide.s32 	%rd45, %r136, 4;
	add.s64 	%rd46, %rd2, %rd45;
	ld.shared.f32 	%f49, [%r153];
	st.global.f32 	[%rd46], %f49;
	add.s32 	%r136, %r136, %r2;
	add.s32 	%r153, %r153, 4;
	add.s32 	%r152, %r152, 1;
	setp.ne.s32 	%p24, %r152, 0;
	@%p24 bra 	$L__BB5_18;
$L__BB5_19:
	ret;
$L__BB5_20:
	mul.wide.s32 	%rd15, %r130, 4;
	add.s64 	%rd16, %rd1, %rd15;
	ld.global.f32 	%f2, [%rd16];
	ld.shared.f32 	%f3, [%r131+-8];
	add.f32 	%f4, %f2, %f3;
	st.shared.f32 	[%r131+-8], %f4;
	add.s64 	%rd18, %rd16, %rd8;
	ld.global.f32 	%f5, [%rd18];
	ld.shared.f32 	%f6, [%r131+-4];
	add.f32 	%f7, %f5, %f6;
	st.shared.f32 	[%r131+-4], %f7;
	add.s64 	%rd19, %rd18, %rd8;
	ld.global.f32 	%f8, [%rd19];
	ld.shared.f32 	%f9, [%r131];
	add.f32 	%f10, %f8, %f9;
	st.shared.f32 	[%r131], %f10;
	add.s64 	%rd20, %rd19, %rd8;
	ld.global.f32 	%f11, [%rd20];
	ld.shared.f32 	%f12, [%r131+4];
	add.f32 	%f13, %f11, %f12;
	st.shared.f32 	[%r131+4], %f13;
	add.s32 	%r132, %r132, 4;
	add.s32 	%r131, %r131, 16;
	add.s32 	%r130, %r130, %r11;
	setp.eq.s32 	%p5, %r132, 0;
	mov.u32 	%r128, %r8;
	@%p5 bra 	$L__BB5_21;
	bra.uni 	$L__BB5_20;
$L__BB5_21:
	setp.eq.s32 	%p6, %r7, 0;
	@%p6 bra 	$L__BB5_25;
	setp.eq.s32 	%p7, %r7, 1;
	mul.wide.s32 	%rd21, %r130, 4;
	add.s64 	%rd4, %rd1, %rd21;
	ld.global.f32 	%f14, [%rd4];
	shl.b32 	%r95, %r128, 2;
	add.s32 	%r26, %r5, %r95;
	ld.shared.f32 	%f15, [%r26];
	add.f32 	%f16, %f14, %f15;
	st.shared.f32 	[%r26], %f16;
	@%p7 bra 	$L__BB5_25;
	setp.eq.s32 	%p8, %r7, 2;
	add.s64 	%rd6, %rd4, %rd8;
	ld.global.f32 	%f17, [%rd6];
	ld.shared.f32 	%f18, [%r26+4];
	add.f32 	%f19, %f17, %f18;
	st.shared.f32 	[%r26+4], %f19;
	@%p8 bra 	$L__BB5_25;
	add.s64 	%rd22, %rd6, %rd8;
	ld.global.f32 	%f20, [%rd22];
	ld.shared.f32 	%f21, [%r26+8];
	add.f32 	%f22, %f20, %f21;
	st.shared.f32 	[%r26+8], %f22;
$L__BB5_25:
	setp.lt.u32 	%p9, %r3, 4;
	mov.b32 	%r135, 0;
	@%p9 bra 	$L__BB5_28;
	mov.b32 	%r133, 0;
$L__BB5_27:
	shl.b32 	%r98, %r133, 2;
	add.s32 	%r99, %r5, %r98;
	ld.shared.f32 	%f23, [%r99];
	mul.wide.s32 	%rd23, %r136, 4;
	add.s64 	%rd24, %rd2, %rd23;
	st.global.f32 	[%rd24], %f23;
	ld.shared.f32 	%f24, [%r99+4];
	add.s64 	%rd26, %rd24, %rd8;
	st.global.f32 	[%rd26], %f24;
	ld.shared.f32 	%f25, [%r99+8];
	add.s64 	%rd27, %rd26, %rd8;
	st.global.f32 	[%rd27], %f25;
	ld.shared.f32 	%f26, [%r99+12];
	add.s64 	%rd28, %rd27, %rd8;
	st.global.f32 	[%rd28], %f26;
	add.s32 	%r136, %r11, %r136;
	add.s32 	%r133, %r133, 4;
	setp.ne.s32 	%p10, %r133, %r8;
	mov.u32 	%r135, %r8;
	@%p10 bra 	$L__BB5_27;
$L__BB5_28:
	setp.eq.s32 	%p11, %r7, 0;
	@%p11 bra 	$L__BB5_32;
	setp.eq.s32 	%p12, %r7, 1;
	shl.b32 	%r100, %r135, 2;
	add.s32 	%r39, %r5, %r100;
	ld.shared.f32 	%f27, [%r39];
	mul.wide.s32 	%rd29, %r136, 4;
	add.s64 	%rd7, %rd2, %rd29;
	st.global.f32 	[%rd7], %f27;
	@%p12 bra 	$L__BB5_32;
	setp.eq.s32 	%p13, %r7, 2;
	ld.shared.f32 	%f28, [%r39+4];
	add.s64 	%rd9, %rd7, %rd8;
	st.global.f32 	[%rd9], %f28;
	@%p13 bra 	$L__BB5_32;
	ld.shared.f32 	%f29, [%r39+8];
	add.s64 	%rd30, %rd9, %rd8;
	st.global.f32 	[%rd30], %f29;
$L__BB5_32:
	add.s32 	%r136, %r126, %r2;
	mov.b32 	%r138, -1;
$L__BB5_33:
	add.s32 	%r126, %r126, %r2;
	add.s32 	%r138, %r138, 1;
	setp.lt.s32 	%p14, %r126, %r81;
	@%p14 bra 	$L__BB5_2;
	bra.uni 	$L__BB5_6;

}


// ===== COMPILED SASS (sm_100) =====

	.target	sm_100

	.elftype	@"ET_EXEC"


//--------------------- .note.nv.tkinfo           --------------------------
	.section	.note.nv.tkinfo,"",@"SHT_NOTE"
	.sectionflags	@"SHF_NOTE_NV_TKINFO"
	.tkinfo
        /*0018*/ 	.word	0x00000002
        /*0030*/ 	.string	""
        /*0030*/ 	.string	"ptxas"
        /*0030*/ 	.string	"Cuda compilation tools, release 13.0, V13.0.88"
        /*0030*/ 	.string	"Build cuda_13.0.r13.0/compiler.36424714_0"
        /*0030*/ 	.string	"-arch sm_100 -m 64 "



//--------------------- .note.nv.cuinfo           --------------------------
	.section	.note.nv.cuinfo,"",@"SHT_NOTE"
	.sectionflags	@"SHF_NOTE_NV_CUINFO"
        /*0018*/ 	.short	0x0002
        /*001a*/ 	.short	0x0064
        /*001c*/ 	.short	0x0082
	.zero		2


//--------------------- .nv.info                  --------------------------
	.section	.nv.info,"",@"SHT_CUDA_INFO"
	.align	4


	//----- nvinfo : EIATTR_REGCOUNT
	.align		4
        /*0000*/ 	.byte	0x04, 0x2f
        /*0002*/ 	.short	(.L_1 - .L_0)
	.align		4
.L_0:
        /*0004*/ 	.word	index@(_Z8initWithfPfi)
        /*0008*/ 	.word	0x00000012


	//----- nvinfo : EIATTR_FRAME_SIZE
	.align		4
.L_1:
        /*000c*/ 	.byte	0x04, 0x11
        /*000e*/ 	.short	(.L_3 - .L_2)
	.align		4
.L_2:
        /*0010*/ 	.word	index@(_Z8initWithfPfi)
        /*0014*/ 	.word	0x00000000


	//----- nvinfo : EIATTR_REGCOUNT
	.align		4
.L_3:
        /*0018*/ 	.byte	0x04, 0x2f
        /*001a*/ 	.short	(.L_5 - .L_4)
	.align		4
.L_4:
        /*001c*/ 	.word	index@(_Z14addVectorsIntoPfS_S_i)
        /*0020*/ 	.word	0x0000001a


	//----- nvinfo : EIATTR_FRAME_SIZE
	.align		4
.L_5:
        /*0024*/ 	.byte	0x04, 0x11
        /*0026*/ 	.short	(.L_7 - .L_6)
	.align		4
.L_6:
        /*0028*/ 	.word	index@(_Z14addVectorsIntoPfS_S_i)
        /*002c*/ 	.word	0x00000000


	//----- nvinfo : EIATTR_REGCOUNT
	.align		4
.L_7:
        /*0030*/ 	.byte	0x04, 0x2f
        /*0032*/ 	.short	(.L_9 - .L_8)
	.align		4
.L_8:
        /*0034*/ 	.word	index@(_Z21addVectorsInto_cachedPfS_S_i)
        /*0038*/ 	.word	0x0000001c


	//----- nvinfo : EIATTR_FRAME_SIZE
	.align		4
.L_9:
        /*003c*/ 	.byte	0x04, 0x11
        /*003e*/ 	.short	(.L_11 - .L_10)
	.align		4
.L_10:
        /*0040*/ 	.word	index@(_Z21addVectorsInto_cachedPfS_S_i)
        /*0044*/ 	.word	0x00000000


	//----- nvinfo : EIATTR_REGCOUNT
	.align		4
.L_11:
        /*0048*/ 	.byte	0x04, 0x2f
        /*004a*/ 	.short	(.L_13 - .L_12)
	.align		4
.L_12:
        /*004c*/ 	.word	index@(_Z26addVectorsInto_cached_syncPfS_S_i)
        /*0050*/ 	.word	0x00000016


	//----- nvinfo : EIATTR_FRAME_SIZE
	.align		4
.L_13:
        /*0054*/ 	.byte	0x04, 0x11
        /*0056*/ 	.short	(.L_15 - .L_14)
	.align		4
.L_14:
        /*0058*/ 	.word	index@(_Z26addVectorsInto_cached_syncPfS_S_i)
        /*005c*/ 	.word	0x00000000


	//----- nvinfo : EIATTR_REGCOUNT
	.align		4
.L_15:
        /*0060*/ 	.byte	0x04, 0x2f
        /*0062*/ 	.short	(.L_17 - .L_16)
	.align		4
.L_16:
        /*0064*/ 	.word	index@(_Z33addVectorsInto_cached_sync_staticPfS_S_i)
        /*0068*/ 	.word	0x00000016


	//----- nvinfo : EIATTR_FRAME_SIZE
	.align		4
.L_17:
        /*006c*/ 	.byte	0x04, 0x11
        /*006e*/ 	.short	(.L_19 - .L_18)
	.align		4
.L_18:
        /*0070*/ 	.word	index@(_Z33addVectorsInto_cached_sync_staticPfS_S_i)
        /*0074*/ 	.word	0x00000000


	//----- nvinfo : EIATTR_REGCOUNT
	.align		4
.L_19:
        /*0078*/ 	.byte	0x04, 0x2f
        /*007a*/ 	.short	(.L_21 - .L_20)
	.align		4
.L_20:
        /*007c*/ 	.word	index@(_Z23addVectorsInto_bigcachePfS_S_ii)
        /*0080*/ 	.word	0x00000020


	//----- nvinfo : EIATTR_FRAME_SIZE
	.align		4
.L_21:
        /*0084*/ 	.byte	0x04, 0x11
        /*0086*/ 	.short	(.L_23 - .L_22)
	.align		4
.L_22:
        /*0088*/ 	.word	index@(_Z23addVectorsInto_bigcachePfS_S_ii)
        /*008c*/ 	.word	0x00000000


	//----- nvinfo : EIATTR_MIN_STACK_SIZE
	.align		4
.L_23:
        /*0090*/ 	.byte	0x04, 0x12
        /*0092*/ 	.short	(.L_25 - .L_24)
	.align		4
.L_24:
        /*0094*/ 	.word	index@(_Z23addVectorsInto_bigcachePfS_S_ii)
        /*0098*/ 	.word	0x00000000


	//----- nvinfo : EIATTR_MIN_STACK_SIZE
	.align		4
.L_25:
        /*009c*/ 	.byte	0x04, 0x12
        /*009e*/ 	.short	(.L_27 - .L_26)
	.align		4
.L_26:
        /*00a0*/ 	.word	index@(_Z33addVectorsInto_cached_sync_staticPfS_S_i)
        /*00a4*/ 	.word	0x00000000


	//----- nvinfo : EIATTR_MIN_STACK_SIZE
	.align		4
.L_27:
        /*00a8*/ 	.byte	0x04, 0x12
        /*00aa*/ 	.short	(.L_29 - .L_28)
	.align		4
.L_28:
        /*00ac*/ 	.word	index@(_Z26addVectorsInto_cached_syncPfS_S_i)
        /*00b0*/ 	.word	0x00000000


	//----- nvinfo : EIATTR_MIN_STACK_SIZE
	.align		4
.L_29:
        /*00b4*/ 	.byte	0x04, 0x12
        /*00b6*/ 	.short	(.L_31 - .L_30)
	.align		4
.L_30:
        /*00b8*/ 	.word	index@(_Z21addVectorsInto_cachedPfS_S_i)
        /*00bc*/ 	.word	0x00000000


	//----- nvinfo : EIATTR_MIN_STACK_SIZE
	.align		4
.L_31:
        /*00c0*/ 	.byte	0x04, 0x12
        /*00c2*/ 	.short	(.L_33 - .L_32)
	.align		4
.L_32:
        /*00c4*/ 	.word	index@(_Z14addVectorsIntoPfS_S_i)
        /*00c8*/ 	.word	0x00000000


	//----- nvinfo : EIATTR_MIN_STACK_SIZE
	.align		4
.L_33:
        /*00cc*/ 	.byte	0x04, 0x12
        /*00ce*/ 	.short	(.L_35 - .L_34)
	.align		4
.L_34:
        /*00d0*/ 	.word	index@(_Z8initWithfPfi)
        /*00d4*/ 	.word	0x00000000
.L_35:


//--------------------- .nv.compat                --------------------------
	.section	.nv.compat,"",@"SHT_CUDA_COMPAT_INFO"
	.align	4
        /*0000*/ 	.byte	0x02, 0x09, 0x00, 0x00, 0x02, 0x02, 0x01, 0x00, 0x02, 0x05, 0x05, 0x00, 0x03, 0x07, 0x01, 0x01
        /*0010*/ 	.byte	0x02, 0x03, 0x00, 0x00, 0x02, 0x06, 0x01, 0x00, 0x04, 0x0b, 0x08, 0x00, 0x09, 0x00, 0x00, 0x00
        /*0020*/ 	.byte	0x00, 0x00, 0x00, 0x00


//--------------------- .nv.info._Z23addVectorsInto_bigcachePfS_S_ii --------------------------
	.section	.nv.info._Z23addVectorsInto_bigcachePfS_S_ii,"",@"SHT_CUDA_INFO"
	.sectionflags	@""
	.align	4


	//----- nvinfo : EIATTR_CUDA_API_VERSION
	.align		4
        /*0000*/ 	.byte	0x04, 0x37
        /*0002*/ 	.short	(.L_37 - .L_36)
.L_36:
        /*0004*/ 	.word	0x00000082


	//----- nvinfo : EIATTR_KPARAM_INFO
	.align		4
.L_37:
        /*0008*/ 	.byte	0x04, 0x17
        /*000a*/ 	.short	(.L_39 - .L_38)
.L_38:
        /*000c*/ 	.word	0x00000000
        /*0010*/ 	.short	0x0004
        /*0012*/ 	.short	0x001c
        /*0014*/ 	.byte	0x00, 0xf0, 0x11, 0x00


	//----- nvinfo : EIATTR_KPARAM_INFO
	.align		4
.L_39:
        /*0018*/ 	.byte	0x04, 0x17
        /*001a*/ 	.short	(.L_41 - .L_40)
.L_40:
        /*001c*/ 	.word	0x00000000
        /*0020*/ 	.short	0x0003
        /*0022*/ 	.short	0x0018
        /*0024*/ 	.byte	0x00, 0xf0, 0x11, 0x00


	//----- nvinfo : EIATTR_KPARAM_INFO
	.align		4
.L_41:
        /*0028*/ 	.byte	0x04, 0x17
        /*002a*/ 	.short	(.L_43 - .L_42)
.L_42:
        /*002c*/ 	.word	0x00000000
        /*0030*/ 	.short	0x0002
        /*0032*/ 	.short	0x0010
        /*0034*/ 	.byte	0x00, 0xf5, 0x21, 0x00


	//----- nvinfo : EIATTR_KPARAM_INFO
	.align		4
.L_43:
        /*0038*/ 	.byte	0x04, 0x17
        /*003a*/ 	.short	(.L_45 - .L_44)
.L_44:
        /*003c*/ 	.word	0x00000000
        /*0040*/ 	.short	0x0001
        /*0042*/ 	.short	0x0008
        /*0044*/ 	.byte	0x00, 0xf5, 0x21, 0x00


	//----- nvinfo : EIATTR_KPARAM_INFO
	.align		4
.L_45:
        /*0048*/ 	.byte	0x04, 0x17
        /*004a*/ 	.short	(.L_47 - .L_46)
.L_46:
        /*004c*/ 	.word	0x00000000
        /*0050*/ 	.short	0x0000
        /*0052*/ 	.short	0x0000
        /*0054*/ 	.byte	0x00, 0xf5, 0x21, 0x00


	//----- nvinfo : EIATTR_SPARSE_MMA_MASK
	.align		4
.L_47:
        /*0058*/ 	.byte	0x03, 0x50
        /*005a*/ 	.short	0x0000


	//----- nvinfo : EIATTR_MAXREG_COUNT
	.align		4
        /*005c*/ 	.byte	0x03, 0x1b
        /*005e*/ 	.short	0x00ff


	//----- nvinfo : EIATTR_MERCURY_ISA_VERSION
	.align		4
        /*0060*/ 	.byte	0x03, 0x5f
        /*0062*/ 	.short	0x0101


	//----- nvinfo : EIATTR_VRC_CTA_INIT_COUNT
	.align		4
        /*0064*/ 	.byte	0x02, 0x4a
	.zero		1
	.zero		1


	//----- nvinfo : EIATTR_EXIT_INSTR_OFFSETS
	.align		4
        /*0068*/ 	.byte	0x04, 0x1c
        /*006a*/ 	.short	(.L_49 - .L_48)


	//   ....[0]....
.L_48:
        /*006c*/ 	.word	0x000019c0


	//   ....[1]....
        /*0070*/ 	.word	0x00003190


	//   ....[2]....
        /*0074*/ 	.word	0x00003290


	//----- nvinfo : EIATTR_CRS_STACK_SIZE
	.align		4
.L_49:
        /*0078*/ 	.byte	0x04, 0x1e
        /*007a*/ 	.short	(.L_51 - .L_50)
.L_50:
        /*007c*/ 	.word	0x00000000


	//----- nvinfo : EIATTR_CBANK_PARAM_SIZE
	.align		4
.L_51:
        /*0080*/ 	.byte	0x03, 0x19
        /*0082*/ 	.short	0x0020


	//----- nvinfo : EIATTR_PARAM_CBANK
	.align		4
        /*0084*/ 	.byte	0x04, 0x0a
        /*0086*/ 	.short	(.L_53 - .L_52)
	.align		4
.L_52:
        /*0088*/ 	.word	index@(.nv.constant0._Z23addVectorsInto_bigcachePfS_S_ii)
        /*008c*/ 	.short	0x0380
        /*008e*/ 	.short	0x0020


	//----- nvinfo : EIATTR_SW_WAR
	.align		4
.L_53:
        /*0090*/ 	.byte	0x04, 0x36
        /*0092*/ 	.short	(.L_55 - .L_54)
.L_54:
        /*0094*/ 	.word	0x00000008
.L_55:


//--------------------- .nv.info._Z33addVectorsInto_cached_sync_staticPfS_S_i --------------------------
	.section	.nv.info._Z33addVectorsInto_cached_sync_staticPfS_S_i,"",@"SHT_CUDA_INFO"
	.sectionflags	@""
	.align	4


	//----- nvinfo : EIATTR_CUDA_API_VERSION
	.align		4
        /*0000*/ 	.byte	0x04, 0x37
        /*0002*/ 	.short	(.L_57 - .L_56)
.L_56:
        /*0004*/ 	.word	0x00000082


	//----- nvinfo : EIATTR_KPARAM_INFO
	.align		4
.L_57:
        /*0008*/ 	.byte	0x04, 0x17
        /*000a*/ 	.short	(.L_59 - .L_58)
.L_58:
        /*000c*/ 	.word	0x00000000
        /*0010*/ 	.short	0x0003
        /*0012*/ 	.short	0x0018
        /*0014*/ 	.byte	0x00, 0xf0, 0x11, 0x00


	//----- nvinfo : EIATTR_KPARAM_INFO
	.align		4
.L_59:
        /*0018*/ 	.byte	0x04, 0x17
        /*001a*/ 	.short	(.L_61 - .L_60)
.L_60:
        /*001c*/ 	.word	0x00000000
        /*0020*/ 	.short	0x0002
        /*0022*/ 	.short	0x0010
        /*0024*/ 	.byte	0x00, 0xf5, 0x21, 0x00


	//----- nvinfo : EIATTR_KPARAM_INFO
	.align		4
.L_61:
        /*0028*/ 	.byte	0x04, 0x17
        /*002a*/ 	.short	(.L_63 - .L_62)
.L_62:
        /*002c*/ 	.word	0x00000000
        /*0030*/ 	.short	0x0001
        /*0032*/ 	.short	0x0008
        /*0034*/ 	.byte	0x00, 0xf5, 0x21, 0x00


	//----- nvinfo : EIATTR_KPARAM_INFO
	.align		4
.L_63:
        /*0038*/ 	.byte	0x04, 0x17
        /*003a*/ 	.short	(.L_65 - .L_64)
.L_64:
        /*003c*/ 	.word	0x00000000
        /*0040*/ 	.short	0x0000
        /*0042*/ 	.short	0x0000
        /*0044*/ 	.byte	0x00, 0xf5, 0x21, 0x00


	//----- nvinfo : EIATTR_SPARSE_MMA_MASK
	.align		4
.L_65:
        /*0048*/ 	.byte	0x03, 0x50
        /*004a*/ 	.short	0x0000


	//----- nvinfo : EIATTR_MAXREG_COUNT
	.align		4
        /*004c*/ 	.byte	0x03, 0x1b
        /*004e*/ 	.short	0x00ff


	//----- nvinfo : EIATTR_NUM_BARRIERS
	.align		4
        /*0050*/ 	.byte	0x02, 0x4c
        /*0052*/ 	.byte	0x01
	.zero		1


	//----- nvinfo : EIATTR_MERCURY_ISA_VERSION
	.align		4
        /*0054*/ 	.byte	0x03, 0x5f
        /*0056*/ 	.short	0x0101


	//----- nvinfo : EIATTR_VRC_CTA_INIT_COUNT
	.align		4
        /*0058*/ 	.byte	0x02, 0x4a
	.zero		1
	.zero		1


	//----- nvinfo : EIATTR_EXIT_INSTR_OFFSETS
	.align		4
        /*005c*/ 	.byte	0x04, 0x1c
        /*005e*/ 	.short	(.L_67 - .L_66)


	//   ....[0]....
.L_66:
        /*0060*/ 	.word	0x00000070


	//   ....[1]....
        /*0064*/ 	.word	0x00000270


	//----- nvinfo : EIATTR_CRS_STACK_SIZE
	.align		4
.L_67:
        /*0068*/ 	.byte	0x04, 0x1e
        /*006a*/ 	.short	(.L_69 - .L_68)
.L_68:
        /*006c*/ 	.word	0x00000000


	//----- nvinfo : EIATTR_CBANK_PARAM_SIZE
	.align		4
.L_69:
        /*0070*/ 	.byte	0x03, 0x19
        /*0072*/ 	.short	0x001c


	//----- nvinfo : EIATTR_PARAM_CBANK
	.align		4
        /*0074*/ 	.byte	0x04, 0x0a
        /*0076*/ 	.short	(.L_71 - .L_70)
	.align		4
.L_70:
        /*0078*/ 	.word	index@(.nv.constant0._Z33addVectorsInto_cached_sync_staticPfS_S_i)
        /*007c*/ 	.short	0x0380
        /*007e*/ 	.short	0x001c


	//----- nvinfo : EIATTR_SW_WAR
	.align		4
.L_71:
        /*0080*/ 	.byte	0x04, 0x36
        /*0082*/ 	.short	(.L_73 - .L_72)
.L_72:
        /*0084*/ 	.word	0x00000008
.L_73:


//--------------------- .nv.info._Z26addVectorsInto_cached_syncPfS_S_i --------------------------
	.section	.nv.info._Z26addVectorsInto_cached_syncPfS_S_i,"",@"SHT_CUDA_INFO"
	.sectionflags	@""
	.align	4


	//----- nvinfo : EIATTR_CUDA_API_VERSION
	.align		4
        /*0000*/ 	.byte	0x04, 0x37
        /*0002*/ 	.short	(.L_75 - .L_74)
.L_74:
        /*0004*/ 	.word	0x00000082


	//----- nvinfo : EIATTR_KPARAM_INFO
	.align		4
.L_75:
        /*0008*/ 	.byte	0x04, 0x17
        /*000a*/ 	.short	(.L_77 - .L_76)
.L_76:
        /*000c*/ 	.word	0x00000000
        /*0010*/ 	.short	0x0003
        /*0012*/ 	.short	0x0018
        /*0014*/ 	.byte	0x00, 0xf0, 0x11, 0x00


	//----- nvinfo : EIATTR_KPARAM_INFO
	.align		4
.L_77:
        /*0018*/ 	.byte	0x04, 0x17
        /*001a*/ 	.short	(.L_79 - .L_78)
.L_78:
        /*001c*/ 	.word	0x00000000
        /*0020*/ 	.short	0x0002
        /*0022*/ 	.short	0x0010
        /*0024*/ 	.byte	0x00, 0xf5, 0x21, 0x00


	//----- nvinfo : EIATTR_KPARAM_INFO
	.align		4
.L_79:
        /*0028*/ 	.byte	0x04, 0x17
        /*002a*/ 	.short	(.L_81 - .L_80)
.L_80:
        /*002c*/ 	.word	0x00000000
        /*0030*/ 	.short	0x0001
        /*0032*/ 	.short	0x0008
        /*0034*/ 	.byte	0x00, 0xf5, 0x21, 0x00


	//----- nvinfo : EIATTR_KPARAM_INFO
	.align		4
.L_81:
        /*0038*/ 	.byte	0x04, 0x17
        /*003a*/ 	.short	(.L_83 - .L_82)
.L_82:
        /*003c*/ 	.word	0x00000000
        /*0040*/ 	.short	0x0000
        /*0042*/ 	.short	0x0000
        /*0044*/ 	.byte	0x00, 0xf5, 0x21, 0x00


	//----- nvinfo : EIATTR_SPARSE_MMA_MASK
	.align		4
.L_83:
        /*0048*/ 	.byte	0x03, 0x50
        /*004a*/ 	.short	0x0000


	//----- nvinfo : EIATTR_MAXREG_COUNT
	.align		4
        /*004c*/ 	.byte	0x03, 0x1b
        /*004e*/ 	.short	0x00ff


	//----- nvinfo : EIATTR_NUM_BARRIERS
	.align		4
        /*0050*/ 	.byte	0x02, 0x4c
        /*0052*/ 	.byte	0x01
	.zero		1


	//----- nvinfo : EIATTR_MERCURY_ISA_VERSION
	.align		4
        /*0054*/ 	.byte	0x03, 0x5f
        /*0056*/ 	.short	0x0101


	//----- nvinfo : EIATTR_VRC_CTA_INIT_COUNT
	.align		4
        /*0058*/ 	.byte	0x02, 0x4a
	.zero		1
	.zero		1


	//----- nvinfo : EIATTR_EXIT_INSTR_OFFSETS
	.align		4
        /*005c*/ 	.byte	0x04, 0x1c
        /*005e*/ 	.short	(.L_85 - .L_84)


	//   ....[0]....
.L_84:
        /*0060*/ 	.word	0x00000070


	//   ....[1]....
        /*0064*/ 	.word	0x00000250


	//----- nvinfo : EIATTR_CRS_STACK_SIZE
	.align		4
.L_85:
        /*0068*/ 	.byte	0x04, 0x1e
        /*006a*/ 	.short	(.L_87 - .L_86)
.L_86:
        /*006c*/ 	.word	0x00000000


	//----- nvinfo : EIATTR_CBANK_PARAM_SIZE
	.align		4
.L_87:
        /*0070*/ 	.byte	0x03, 0x19
        /*0072*/ 	.short	0x001c


	//----- nvinfo : EIATTR_PARAM_CBANK
	.align		4
        /*0074*/ 	.byte	0x04, 0x0a
        /*0076*/ 	.short	(.L_89 - .L_88)
	.align		4
.L_88:
        /*0078*/ 	.word	index@(.nv.constant0._Z26addVectorsInto_cached_syncPfS_S_i)
        /*007c*/ 	.short	0x0380
        /*007e*/ 	.short	0x001c


	//----- nvinfo : EIATTR_SW_WAR
	.align		4
.L_89:
        /*0080*/ 	.byte	0x04, 0x36
        /*0082*/ 	.short	(.L_91 - .L_90)
.L_90:
        /*0084*/ 	.word	0x00000008
.L_91:


//--------------------- .nv.info._Z21addVectorsInto_cachedPfS_S_i --------------------------
	.section	.nv.info._Z21addVectorsInto_cachedPfS_S_i,"",@"SHT_CUDA_INFO"
	.sectionflags	@""
	.align	4


	//----- nvinfo : EIATTR_CUDA_API_VERSION
	.align		4
        /*0000*/ 	.byte	0x04, 0x37
        /*0002*/ 	.short	(.L_93 - .L_92)
.L_92:
        /*0004*/ 	.word	0x00000082


	//----- nvinfo : EIATTR_KPARAM_INFO
	.align		4
.L_93:
        /*0008*/ 	.byte	0x04, 0x17
        /*000a*/ 	.short	(.L_95 - .L_94)
.L_94:
        /*000c*/ 	.word	0x00000000
        /*0010*/ 	.short	0x0003
        /*0012*/ 	.short	0x0018
        /*0014*/ 	.byte	0x00, 0xf0, 0x11, 0x00


	//----- nvinfo : EIATTR_KPARAM_INFO
	.align		4
.L_95:
        /*0018*/ 	.byte	0x04, 0x17
        /*001a*/ 	.short	(.L_97 - .L_96)
.L_96:
        /*001c*/ 	.word	0x00000000
        /*0020*/ 	.short	0x0002
        /*0022*/ 	.short	0x0010
        /*0024*/ 	.byte	0x00, 0xf5, 0x21, 0x00


	//----- nvinfo : EIATTR_KPARAM_INFO
	.align		4
.L_97:
        /*0028*/ 	.byte	0x04, 0x17
        /*002a*/ 	.short	(.L_99 - .L_98)
.L_98:
        /*002c*/ 	.word	0x00000000
        /*0030*/ 	.short	0x0001
        /*0032*/ 	.short	0x0008
        /*0034*/ 	.byte	0x00, 0xf5, 0x21, 0x00


	//----- nvinfo : EIATTR_KPARAM_INFO
	.align		4
.L_99:
        /*0038*/ 	.byte	0x04, 0x17
        /*003a*/ 	.short	(.L_101 - .L_100)
.L_100:
        /*003c*/ 	.word	0x00000000
        /*0040*/ 	.short	0x0000
        /*0042*/ 	.short	0x0000
        /*0044*/ 	.byte	0x00, 0xf5, 0x21, 0x00


	//----- nvinfo : EIATTR_SPARSE_MMA_MASK
	.align		4
.L_101:
        /*0048*/ 	.byte	0x03, 0x50
        /*004a*/ 	.short	0x0000


	//----- nvinfo : EIATTR_MAXREG_COUNT
	.align		4
        /*004c*/ 	.byte	0x03, 0x1b
        /*004e*/ 	.short	0x00ff


	//----- nvinfo : EIATTR_MERCURY_ISA_VERSION
	.align		4
        /*0050*/ 	.byte	0x03, 0x5f
        /*0052*/ 	.short	0x0101


	//----- nvinfo : EIATTR_VRC_CTA_INIT_COUNT
	.align		4
        /*0054*/ 	.byte	0x02, 0x4a
	.zero		1
	.zero		1


	//----- nvinfo : EIATTR_EXIT_INSTR_OFFSETS
	.align		4
        /*0058*/ 	.byte	0x04, 0x1c
        /*005a*/ 	.short	(.L_103 - .L_102)


	//   ....[0]....
.L_102:
        /*005c*/ 	.word	0x00000080


	//   ....[1]....
        /*0060*/ 	.word	0x000006c0


	//----- nvinfo : EIATTR_CRS_STACK_SIZE
	.align		4
.L_103:
        /*0064*/ 	.byte	0x04, 0x1e
        /*0066*/ 	.short	(.L_105 - .L_104)
.L_104:
        /*0068*/ 	.word	0x00000000


	//----- nvinfo : EIATTR_CBANK_PARAM_SIZE
	.align		4
.L_105:
        /*006c*/ 	.byte	0x03, 0x19
        /*006e*/ 	.short	0x001c


	//----- nvinfo : EIATTR_PARAM_CBANK
	.align		4
        /*0070*/ 	.byte	0x04, 0x0a
        /*0072*/ 	.short	(.L_107 - .L_106)
	.align		4
.L_106:
        /*0074*/ 	.word	index@(.nv.constant0._Z21addVectorsInto_cachedPfS_S_i)
        /*0078*/ 	.short	0x0380
        /*007a*/ 	.short	0x001c


	//----- nvinfo : EIATTR_SW_WAR
	.align		4
.L_107:
        /*007c*/ 	.byte	0x04, 0x36
        /*007e*/ 	.short	(.L_109 - .L_108)
.L_108:
        /*0080*/ 	.word	0x00000008
.L_109:


//--------------------- .nv.info._Z14addVectorsIntoPfS_S_i --------------------------
	.section	.nv.info._Z14addVectorsIntoPfS_S_i,"",@"SHT_CUDA_INFO"
	.sectionflags	@""
	.align	4


	//----- nvinfo : EIATTR_CUDA_API_VERSION
	.align		4
        /*0000*/ 	.byte	0x04, 0x37
        /*0002*/ 	.short	(.L_111 - .L_110)
.L_110:
        /*0004*/ 	.word	0x00000082


	//----- nvinfo : EIATTR_KPARAM_INFO
	.align		4
.L_111:
        /*0008*/ 	.byte	0x04, 0x17
        /*000a*/ 	.short	(.L_113 - .L_112)
.L_112:
        /*000c*/ 	.word	0x00000000
        /*0010*/ 	.short	0x0003
        /*0012*/ 	.short	0x0018
        /*0014*/ 	.byte	0x00, 0xf0, 0x11, 0x00


	//----- nvinfo : EIATTR_KPARAM_INFO
	.align		4
.L_113:
        /*0018*/ 	.byte	0x04, 0x17
        /*001a*/ 	.short	(.L_115 - .L_114)
.L_114:
        /*001c*/ 	.word	0x00000000
        /*0020*/ 	.short	0x0002
        /*0022*/ 	.short	0x0010
        /*0024*/ 	.byte	0x00, 0xf5, 0x21, 0x00


	//----- nvinfo : EIATTR_KPARAM_INFO
	.align		4
.L_115:
        /*0028*/ 	.byte	0x04, 0x17
        /*002a*/ 	.short	(.L_117 - .L_116)
.L_116:
        /*002c*/ 	.word	0x00000000
        /*0030*/ 	.short	0x0001
        /*0032*/ 	.short	0x0008
        /*0034*/ 	.byte	0x00, 0xf5, 0x21, 0x00


	//----- nvinfo : EIATTR_KPARAM_INFO
	.align		4
.L_117:
        /*0038*/ 	.byte	0x04, 0x17
        /*003a*/ 	.short	(.L_119 - .L_118)
.L_118:
        /*003c*/ 	.word	0x00000000
        /*0040*/ 	.short	0x0000
        /*0042*/ 	.short	0x0000
        /*0044*/ 	.byte	0x00, 0xf5, 0x21, 0x00


	//----- nvinfo : EIATTR_SPARSE_MMA_MASK
	.align		4
.L_119:
        /*0048*/ 	.byte	0x03, 0x50
        /*004a*/ 	.short	0x0000


	//----- nvinfo : EIATTR_MAXREG_COUNT
	.align		4
        /*004c*/ 	.byte	0x03, 0x1b
        /*004e*/ 	.short	0x00ff


	//----- nvinfo : EIATTR_MERCURY_ISA_VERSION
	.align		4
        /*0050*/ 	.byte	0x03, 0x5f
        /*0052*/ 	.short	0x0101


	//----- nvinfo : EIATTR_VRC_CTA_INIT_COUNT
	.align		4
        /*0054*/ 	.byte	0x02, 0x4a
	.zero		1
	.zero		1


	//----- nvinfo : EIATTR_EXIT_INSTR_OFFSETS
	.align		4
        /*0058*/ 	.byte	0x04, 0x1c
        /*005a*/ 	.short	(.L_121 - .L_120)


	//   ....[0]....
.L_120:
        /*005c*/ 	.word	0x00000090


	//   ....[1]....
        /*0060*/ 	.word	0x000003a0


	//   ....[2]....
        /*0064*/ 	.word	0x000005d0


	//----- nvinfo : EIATTR_CRS_STACK_SIZE
	.align		4
.L_121:
        /*0068*/ 	.byte	0x04, 0x1e
        /*006a*/ 	.short	(.L_123 - .L_122)
.L_122:
        /*006c*/ 	.word	0x00000000


	//----- nvinfo : EIATTR_CBANK_PARAM_SIZE
	.align		4
.L_123:
        /*0070*/ 	.byte	0x03, 0x19
        /*0072*/ 	.short	0x001c


	//----- nvinfo : EIATTR_PARAM_CBANK
	.align		4
        /*0074*/ 	.byte	0x04, 0x0a
        /*0076*/ 	.short	(.L_125 - .L_124)
	.align		4
.L_124:
        /*0078*/ 	.word	index@(.nv.constant0._Z14addVectorsIntoPfS_S_i)
        /*007c*/ 	.short	0x0380
        /*007e*/ 	.short	0x001c


	//----- nvinfo : EIATTR_SW_WAR
	.align		4
.L_125:
        /*0080*/ 	.byte	0x04, 0x36
        /*0082*/ 	.short	(.L_127 - .L_126)
.L_126:
        /*0084*/ 	.word	0x00000008
.L_127:


//--------------------- .nv.info._Z8initWithfPfi  --------------------------
	.section	.nv.info._Z8initWithfPfi,"",@"SHT_CUDA_INFO"
	.sectionflags	@""
	.align	4


	//----- nvinfo : EIATTR_CUDA_API_VERSION
	.align		4
        /*0000*/ 	.byte	0x04, 0x37
        /*0002*/ 	.short	(.L_129 - .L_128)
.L_128:
        /*0004*/ 	.word	0x00000082


	//----- nvinfo : EIATTR_KPARAM_INFO
	.align		4
.L_129:
        /*0008*/ 	.byte	0x04, 0x17
        /*000a*/ 	.short	(.L_131 - .L_130)
.L_130:
        /*000c*/ 	.word	0x00000000
        /*0010*/ 	.short	0x0002
        /*0012*/ 	.short	0x0010
        /*0014*/ 	.byte	0x00, 0xf0, 0x11, 0x00


	//----- nvinfo : EIATTR_KPARAM_INFO
	.align		4
.L_131:
        /*0018*/ 	.byte	0x04, 0x17
        /*001a*/ 	.short	(.L_133 - .L_132)
.L_132:
        /*001c*/ 	.word	0x00000000
        /*0020*/ 	.short	0x0001
        /*0022*/ 	.short	0x0008
        /*0024*/ 	.byte	0x00, 0xf5, 0x21, 0x00


	//----- nvinfo : EIATTR_KPARAM_INFO
	.align		4
.L_133:
        /*0028*/ 	.byte	0x04, 0x17
        /*002a*/ 	.short	(.L_135 - .L_134)
.L_134:
        /*002c*/ 	.word	0x00000000
        /*0030*/ 	.short	0x0000
        /*0032*/ 	.short	0x0000
        /*0034*/ 	.byte	0x00, 0xf0, 0x11, 0x00


	//----- nvinfo : EIATTR_SPARSE_MMA_MASK
	.align		4
.L_135:
        /*0038*/ 	.byte	0x03, 0x50
        /*003a*/ 	.short	0x0000


	//----- nvinfo : EIATTR_MAXREG_COUNT
	.align		4
        /*003c*/ 	.byte	0x03, 0x1b
        /*003e*/ 	.short	0x00ff


	//----- nvinfo : EIATTR_MERCURY_ISA_VERSION
	.align		4
        /*0040*/ 	.byte	0x03, 0x5f
        /*0042*/ 	.short	0x0101


	//----- nvinfo : EIATTR_VRC_CTA_INIT_COUNT
	.align		4
        /*0044*/ 	.byte	0x02, 0x4a
	.zero		1
	.zero		1


	//----- nvinfo : EIATTR_EXIT_INSTR_OFFSETS
	.align		4
        /*0048*/ 	.byte	0x04, 0x1c
        /*004a*/ 	.short	(.L_137 - .L_136)


	//   ....[0]....
.L_136:
        /*004c*/ 	.word	0x00000090


	//   ....[1]....
        /*0050*/ 	.word	0x00000340


	//   ....[2]....
        /*0054*/ 	.word	0x00000420


	//----- nvinfo : EIATTR_CRS_STACK_SIZE
	.align		4
.L_137:
        /*0058*/ 	.byte	0x04, 0x1e
        /*005a*/ 	.short	(.L_139 - .L_138)
.L_138:
        /*005c*/ 	.word	0x00000000


	//----- nvinfo : EIATTR_CBANK_PARAM_SIZE
	.align		4
.L_139:
        /*0060*/ 	.byte	0x03, 0x19
        /*0062*/ 	.short	0x0014


	//----- nvinfo : EIATTR_PARAM_CBANK
	.align		4
        /*0064*/ 	.byte	0x04, 0x0a
        /*0066*/ 	.short	(.L_141 - .L_140)
	.align		4
.L_140:
        /*0068*/ 	.word	index@(.nv.constant0._Z8initWithfPfi)
        /*006c*/ 	.short	0x0380
        /*006e*/ 	.short	0x0014


	//----- nvinfo : EIATTR_SW_WAR
	.align		4
.L_141:
        /*0070*/ 	.byte	0x04, 0x36
        /*0072*/ 	.short	(.L_143 - .L_142)
.L_142:
        /*0074*/ 	.word	0x00000008
.L_143:


//--------------------- .nv.callgraph             --------------------------
	.section	.nv.callgraph,"",@"SHT_CUDA_CALLGRAPH"
	.align	4
	.sectionentsize	8
	.align		4
        /*0000*/ 	.word	0x00000000
	.align		4
        /*0004*/ 	.word	0xffffffff
	.align		4
        /*0008*/ 	.word	0x00000000
	.align		4
        /*000c*/ 	.word	0xfffffffe
	.align		4
        /*0010*/ 	.word	0x00000000
	.align		4
        /*0014*/ 	.word	0xfffffffd
	.align		4
        /*0018*/ 	.word	0x00000000
	.align		4
        /*001c*/ 	.word	0xfffffffc


//--------------------- .text._Z23addVectorsInto_bigcachePfS_S_ii --------------------------
	.section	.text._Z23addVectorsInto_bigcachePfS_S_ii,"ax",@progbits
	.align	128
        .global         _Z23addVectorsInto_bigcachePfS_S_ii
        .type           _Z23addVectorsInto_bigcachePfS_S_ii,@function
        .size           _Z23addVectorsInto_bigcachePfS_S_ii,(.L_x_62 - _Z23addVectorsInto_bigcachePfS_S_ii)
        .other          _Z23addVectorsInto_bigcachePfS_S_ii,@"STO_CUDA_ENTRY STV_DEFAULT"
_Z23addVectorsInto_bigcachePfS_S_ii:
.text._Z23addVectorsInto_bigcachePfS_S_ii:
[----:B------:R-:W-:Y:S08]  /*0000*/  LDC R1, c[0x0][0x37c] ;  /* 0x0000df00ff017b82 */ /* 0x000ff00000000800 */
[----:B------:R-:W0:Y:S01]  /*0010*/  LDC R6, c[0x0][0x360] ;  /* 0x0000d800ff067b82 */ /* 0x000e220000000800 */
[----:B------:R-:W1:Y:S01]  /*0020*/  LDCU.64 UR8, c[0x0][0x398] ;  /* 0x00007300ff0877ac */ /* 0x000e620008000a00 */
[----:B------:R-:W-:Y:S01]  /*0030*/  BSSY.RECONVERGENT B0, `(.L_x_0) ;  /* 0x0000197000007945 */ /* 0x000fe20003800200 */
[----:B------:R-:W2:Y:S05]  /*0040*/  LDCU UR5, c[0x0][0x370] ;  /* 0x00006e00ff0577ac */ /* 0x000eaa0008000800 */
[----:B------:R-:W3:Y:S01]  /*0050*/  S2UR UR4, SR_CTAID.X ;  /* 0x00000000000479c3 */ /* 0x000ee20000002500 */
[----:B------:R-:W4:Y:S01]  /*0060*/  LDCU.64 UR6, c[0x0][0x358] ;  /* 0x00006b00ff0677ac */ /* 0x000f220008000a00 */
[----:B-1----:R-:W-:Y:S01]  /*0070*/  MOV R13, UR8 ;  /* 0x00000008000d7c02 */ /* 0x002fe20008000f00 */
[----:B0-----:R-:W0:Y:S01]  /*0080*/  I2F.U32.RP R4, R6 ;  /* 0x0000000600047306 */ /* 0x001e220000209000 */
[----:B------:R-:W-:-:S07]  /*0090*/  ISETP.NE.U32.AND P0, PT, R6, RZ, PT ;  /* 0x000000ff0600720c */ /* 0x000fce0003f05070 */
[----:B0-----:R-:W0:Y:S02]  /*00a0*/  MUFU.RCP R4, R4 ;  /* 0x0000000400047308 */ /* 0x001e240000001000 */
[----:B0-----:R-:W-:-:S06]  /*00b0*/  IADD3 R2, PT, PT, R4, 0xffffffe, RZ ;  /* 0x0ffffffe04027810 */ /* 0x001fcc0007ffe0ff */
[----:B------:R0:W1:Y:S02]  /*00c0*/  F2I.FTZ.U32.TRUNC.NTZ R3, R2 ;  /* 0x0000000200037305 */ /* 0x000064000021f000 */
[----:B0-----:R-:W-:Y:S01]  /*00d0*/  HFMA2 R2, -RZ, RZ, 0, 0 ;  /* 0x00000000ff027431 */ /* 0x001fe200000001ff */
[----:B-1----:R-:W-:-:S05]  /*00e0*/  IADD3 R5, PT, PT, RZ, -R3, RZ ;  /* 0x80000003ff057210 */ /* 0x002fca0007ffe0ff */
[----:B------:R-:W-:-:S04]  /*00f0*/  IMAD R5, R5, R6, RZ ;  /* 0x0000000605057224 */ /* 0x000fc800078e02ff */
[----:B------:R-:W-:Y:S02]  /*0100*/  IMAD.HI.U32 R0, R3, R5, R2 ;  /* 0x0000000503007227 */ /* 0x000fe400078e0002 */
[----:B------:R-:W3:Y:S04]  /*0110*/  S2R R5, SR_TID.X ;  /* 0x0000000000057919 */ /* 0x000ee80000002100 */
[----:B------:R-:W-:-:S05]  /*0120*/  IMAD.HI.U32 R0, R0, UR9, RZ ;  /* 0x0000000900007c27 */ /* 0x000fca000f8e00ff */
[----:B------:R-:W-:-:S05]  /*0130*/  IADD3 R3, PT, PT, -R0, RZ, RZ ;  /* 0x000000ff00037210 */ /* 0x000fca0007ffe1ff */
[----:B------:R-:W-:-:S05]  /*0140*/  IMAD R3, R6, R3, UR9 ;  /* 0x0000000906037e24 */ /* 0x000fca000f8e0203 */
[----:B------:R-:W-:-:S13]  /*0150*/  ISETP.GE.U32.AND P1, PT, R3, R6, PT ;  /* 0x000000060300720c */ /* 0x000fda0003f26070 */
[-C--:B------:R-:W-:Y:S01]  /*0160*/  @P1 IADD3 R3, PT, PT, R3, -R6.reuse, RZ ;  /* 0x8000000603031210 */ /* 0x080fe20007ffe0ff */
[----:B---3--:R-:W-:Y:S01]  /*0170*/  IMAD R2, R6, UR4, R5 ;  /* 0x0000000406027c24 */ /* 0x008fe2000f8e0205 */
[----:B------:R-:W-:Y:S02]  /*0180*/  @P1 IADD3 R0, PT, PT, R0, 0x1, RZ ;  /* 0x0000000100001810 */ /* 0x000fe40007ffe0ff */
[----:B------:R-:W-:Y:S01]  /*0190*/  ISETP.GE.U32.AND P2, PT, R3, R6, PT ;  /* 0x000000060300720c */ /* 0x000fe20003f46070 */
[----:B--2---:R-:W-:Y:S01]  /*01a0*/  IMAD R3, R6, UR5, RZ ;  /* 0x0000000506037c24 */ /* 0x004fe2000f8e02ff */
[----:B------:R-:W-:-:S11]  /*01b0*/  ISETP.GE.AND P1, PT, R2, R13, PT ;  /* 0x0000000d0200720c */ /* 0x000fd60003f26270 */
[----:B------:R-:W-:Y:S02]  /*01c0*/  @P2 IADD3 R0, PT, PT, R0, 0x1, RZ ;  /* 0x0000000100002810 */ /* 0x000fe40007ffe0ff */
[----:B------:R-:W-:-:S05]  /*01d0*/  @!P0 LOP3.LUT R0, RZ, R6, RZ, 0x33, !PT ;  /* 0x00000006ff008212 */ /* 0x000fca00078e33ff */
[----:B------:R-:W-:Y:S01]  /*01e0*/  IMAD R4, R0, R5, RZ ;  /* 0x0000000500047224 */ /* 0x000fe200078e02ff */
[----:B----4-:R-:W-:Y:S06]  /*01f0*/  @P1 BRA `(.L_x_1) ;  /* 0x0000001400e81947 */ /* 0x010fec0003800000 */
[----:B------:R-:W0:Y:S01]  /*0200*/  S2UR UR5, SR_CgaCtaId ;  /* 0x00000000000579c3 */ /* 0x000e220000008800 */
[----:B------:R-:W-:Y:S01]  /*0210*/  UMOV UR4, 0x400 ;  /* 0x0000040000047882 */ /* 0x000fe20000000000 */
[----:B------:R-:W-:Y:S02]  /*0220*/  SHF.R.U32.HI R6, RZ, 0x2, R0 ;  /* 0x00000002ff067819 */ /* 0x000fe40000011600 */
[----:B------:R-:W-:Y:S02]  /*0230*/  IADD3 R5, PT, PT, R0, -0x1, RZ ;  /* 0xffffffff00057810 */ /* 0x000fe40007ffe0ff */
[----:B------:R-:W-:Y:S02]  /*0240*/  SHF.L.U32 R9, R6, 0x2, RZ ;  /* 0x0000000206097819 */ /* 0x000fe400000006ff */
[----:B------:R-:W-:Y:S02]  /*0250*/  LOP3.LUT R6, R0, 0x3, RZ, 0xc0, !PT ;  /* 0x0000000300067812 */ /* 0x000fe400078ec0ff */
[----:B------:R-:W-:-:S02]  /*0260*/  LOP3.LUT R9, R9, 0x7ffffffc, RZ, 0xc0, !PT ;  /* 0x7ffffffc09097812 */ /* 0x000fc400078ec0ff */
[----:B------:R-:W-:Y:S02]  /*0270*/  LOP3.LUT R7, R0, 0x7ffffffc, RZ, 0xc0, !PT ;  /* 0x7ffffffc00077812 */ /* 0x000fe400078ec0ff */
[----:B------:R-:W-:Y:S02]  /*0280*/  MOV R14, RZ ;  /* 0x000000ff000e7202 */ /* 0x000fe40000000f00 */
[----:B------:R-:W-:Y:S02]  /*0290*/  MOV R10, R2 ;  /* 0x00000002000a7202 */ /* 0x000fe40000000f00 */
[----:B------:R-:W-:Y:S01]  /*02a0*/  IADD3 R20, PT, PT, -R9, RZ, RZ ;  /* 0x000000ff09147210 */ /* 0x000fe20007ffe1ff */
[----:B0-----:R-:W-:-:S06]  /*02b0*/  ULEA UR4, UR5, UR4, 0x18 ;  /* 0x0000000405047291 */ /* 0x001fcc000f8ec0ff */
[----:B------:R-:W-:-:S04]  /*02c0*/  LEA R8, R4, UR4, 0x2 ;  /* 0x0000000404087c11 */ /* 0x000fc8000f8e10ff */
[----:B------:R-:W-:-:S07]  /*02d0*/  IADD3 R11, PT, PT, R8, 0x8, RZ ;  /* 0x00000008080b7810 */ /* 0x000fce0007ffe0ff */
.L_x_16:
[----:B0-----:R-:W0:Y:S02]  /*02e0*/  LDC.64 R12, c[0x0][0x388] ;  /* 0x0000e200ff0c7b82 */ /* 0x001e240000000a00 */
[----:B0-----:R-:W-:-:S06]  /*02f0*/  IMAD.WIDE R12, R10, 0x4, R12 ;  /* 0x000000040a0c7825 */ /* 0x001fcc00078e020c */
[----:B--2---:R-:W2:Y:S01]  /*0300*/  LDG.E R12, desc[UR6][R12.64] ;  /* 0x000000060c0c7981 */ /* 0x004ea2000c1e1900 */
[C---:B------:R-:W-:Y:S01]  /*0310*/  LEA R15, R14.reuse, R8, 0x2 ;  /* 0x000000080e0f7211 */ /* 0x040fe200078e10ff */
[----:B------:R-:W-:Y:S01]  /*0320*/  BSSY.RECONVERGENT B1, `(.L_x_2) ;  /* 0x0000161000017945 */ /* 0x000fe20003800200 */
[----:B------:R-:W-:-:S03]  /*0330*/  ISETP.NE.AND P0, PT, R14, R5, PT ;  /* 0x000000050e00720c */ /* 0x000fc60003f05270 */
[----:B--2---:R0:W-:Y:S10]  /*0340*/  STS [R15], R12 ;  /* 0x0000000c0f007388 */ /* 0x0041f40000000800 */
[----:B------:R-:W-:Y:S05]  /*0350*/  @P0 BRA `(.L_x_3) ;  /* 0x0000001400740947 */ /* 0x000fea0003800000 */
[----:B------:R-:W-:-:S13]  /*0360*/  ISETP.GE.AND P0, PT, R0, 0x1, PT ;  /* 0x000000010000780c */ /* 0x000fda0003f06270 */
[----:B------:R-:W-:Y:S05]  /*0370*/  @!P0 BRA `(.L_x_4) ;  /* 0x0000001400648947 */ /* 0x000fea0003800000 */
[----:B------:R-:W-:Y:S02]  /*0380*/  ISETP.GE.U32.AND P2, PT, R0, 0x4, PT ;  /* 0x000000040000780c */ /* 0x000fe40003f46070 */
[----:B0-----:R-:W-:Y:S02]  /*0390*/  MOV R15, RZ ;  /* 0x000000ff000f7202 */ /* 0x001fe40000000f00 */
[----:B------:R-:W-:-:S09]  /*03a0*/  MOV R22, R2 ;  /* 0x0000000200167202 */ /* 0x000fd20000000f00 */
[----:B------:R-:W-:Y:S05]  /*03b0*/  @!P2 BRA `(.L_x_5) ;  /* 0x0000000800d0a947 */ /* 0x000fea0003800000 */
[----:B------:R-:W0:Y:S01]  /*03c0*/  LDC.64 R12, c[0x0][0x390] ;  /* 0x0000e400ff0c7b82 */ /* 0x000e220000000a00 */
[----:B------:R-:W-:Y:S02]  /*03d0*/  IADD3 R14, PT, PT, -R9, RZ, RZ ;  /* 0x000000ff090e7210 */ /* 0x000fe40007ffe1ff */
[----:B------:R-:W-:Y:S02]  /*03e0*/  MOV R22, R2 ;  /* 0x0000000200167202 */ /* 0x000fe40000000f00 */
[----:B------:R-:W-:Y:S02]  /*03f0*/  ISETP.GE.AND P0, PT, R14, RZ, PT ;  /* 0x000000ff0e00720c */ /* 0x000fe40003f06270 */
[----:B------:R-:W-:Y:S02]  /*0400*/  MOV R21, R11 ;  /* 0x0000000b00157202 */ /* 0x000fe40000000f00 */
[----:B------:R-:W-:-:S09]  /*0410*/  MOV R23, R20 ;  /* 0x0000001400177202 */ /* 0x000fd20000000f00 */
[----:B------:R-:W-:Y:S05]  /*0420*/  @P0 BRA `(.L_x_6) ;  /* 0x00000008004c0947 */ /* 0x000fea0003800000 */
[----:B------:R-:W-:Y:S02]  /*0430*/  IADD3 R14, PT, PT, -R23, RZ, RZ ;  /* 0x000000ff170e7210 */ /* 0x000fe40007ffe1ff */
[----:B------:R-:W-:Y:S02]  /*0440*/  PLOP3.LUT P0, PT, PT, PT, PT, 0x80, 0x8 ;  /* 0x000000000008781c */ /* 0x000fe40003f0f070 */
[----:B------:R-:W-:-:S13]  /*0450*/  ISETP.GT.AND P1, PT, R14, 0xc, PT ;  /* 0x0000000c0e00780c */ /* 0x000fda0003f24270 */
[----:B------:R-:W-:Y:S05]  /*0460*/  @!P1 BRA `(.L_x_7) ;  /* 0x00000004006c9947 */ /* 0x000fea0003800000 */
[----:B------:R-:W1:Y:S01]  /*0470*/  LDC.64 R14, c[0x0][0x390] ;  /* 0x0000e400ff0e7b82 */ /* 0x000e620000000a00 */
[----:B------:R-:W-:-:S13]  /*0480*/  PLOP3.LUT P0, PT, PT, PT, PT, 0x8, 0x80 ;  /* 0x000000000080781c */ /* 0x000fda0003f0e170 */
.L_x_8:
[----:B-1----:R-:W-:Y:S01]  /*0490*/  IMAD.WIDE R18, R22, 0x4, R14 ;  /* 0x0000000416127825 */ /* 0x002fe200078e020e */
[----:B------:R-:W1:Y:S04]  /*04a0*/  LDS R17, [R21+-0x8] ;  /* 0xfffff80015117984 */ /* 0x000e680000000800 */
[----:B------:R2:W1:Y:S02]  /*04b0*/  LDG.E R16, desc[UR6][R18.64] ;  /* 0x0000000612107981 */ /* 0x000464000c1e1900 */
[----:B--2---:R-:W-:-:S05]  /*04c0*/  IMAD.WIDE R18, R3, 0x4, R18 ;  /* 0x0000000403127825 */ /* 0x004fca00078e0212 */
[----:B------:R-:W2:Y:S01]  /*04d0*/  LDG.E R29, desc[UR6][R18.64] ;  /* 0x00000006121d7981 */ /* 0x000ea2000c1e1900 */
[----:B------:R-:W-:-:S05]  /*04e0*/  IMAD.WIDE R26, R3, 0x4, R18 ;  /* 0x00000004031a7825 */ /* 0x000fca00078e0212 */
[----:B------:R3:W4:Y:S01]  /*04f0*/  LDG.E R28, desc[UR6][R26.64] ;  /* 0x000000061a1c7981 */ /* 0x000722000c1e1900 */
[----:B------:R-:W-:-:S06]  /*0500*/  IMAD.WIDE R24, R3, 0x4, R26 ;  /* 0x0000000403187825 */ /* 0x000fcc00078e021a */
[----:B------:R-:W5:Y:S01]  /*0510*/  LDG.E R24, desc[UR6][R24.64] ;  /* 0x0000000618187981 */ /* 0x000f62000c1e1900 */
[----:B------:R-:W-:-:S03]  /*0520*/  LEA R22, R3, R22, 0x2 ;  /* 0x0000001603167211 */ /* 0x000fc600078e10ff */
[----:B---3--:R-:W2:Y:S02]  /*0530*/  LDS R26, [R21+-0x4] ;  /* 0xfffffc00151a7984 */ /* 0x008ea40000000800 */
[----:B------:R-:W-:-:S05]  /*0540*/  IMAD.WIDE R18, R22, 0x4, R14 ;  /* 0x0000000416127825 */ /* 0x000fca00078e020e */
[----:B------:R3:W5:Y:S01]  /*0550*/  LDG.E R25, desc[UR6][R18.64] ;  /* 0x0000000612197981 */ /* 0x000762000c1e1900 */
[----:B-1----:R-:W-:-:S05]  /*0560*/  FADD R16, R16, R17 ;  /* 0x0000001110107221 */ /* 0x002fca0000000000 */
[----:B------:R1:W-:Y:S02]  /*0570*/  STS [R21+-0x8], R16 ;  /* 0xfffff81015007388 */ /* 0x0003e40000000800 */
[----:B-1----:R-:W-:-:S04]  /*0580*/  IMAD.WIDE R16, R3, 0x4, R18 ;  /* 0x0000000403107825 */ /* 0x002fc800078e0212 */
[----:B--2---:R-:W-:Y:S01]  /*0590*/  FADD R27, R29, R26 ;  /* 0x0000001a1d1b7221 */ /* 0x004fe20000000000 */
[----:B---3--:R-:W4:Y:S04]  /*05a0*/  LDS R19, [R21] ;  /* 0x0000000015137984 */ /* 0x008f280000000800 */
[----:B------:R1:W2:Y:S04]  /*05b0*/  LDG.E R29, desc[UR6][R16.64] ;  /* 0x00000006101d7981 */ /* 0x0002a8000c1e1900 */
[----:B------:R3:W-:Y:S02]  /*05c0*/  STS [R21+-0x4], R27 ;  /* 0xfffffc1b15007388 */ /* 0x0007e40000000800 */
[----:B---3--:R-:W-:-:S02]  /*05d0*/  IMAD.WIDE R26, R3, 0x4, R16 ;  /* 0x00000004031a7825 */ /* 0x008fc400078e0210 */
[----:B-1----:R-:W5:Y:S04]  /*05e0*/  LDS R17, [R21+0x4] ;  /* 0x0000040015117984 */ /* 0x002f680000000800 */
[----:B------:R-:W1:Y:S01]  /*05f0*/  LDS R16, [R21+0x8] ;  /* 0x0000080015107984 */ /* 0x000e620000000800 */
[----:B----4-:R-:W-:-:S03]  /*0600*/  FADD R19, R28, R19 ;  /* 0x000000131c137221 */ /* 0x010fc60000000000 */
[----:B------:R-:W3:Y:S04]  /*0610*/  LDG.E R28, desc[UR6][R26.64] ;  /* 0x000000061a1c7981 */ /* 0x000ee8000c1e1900 */
[----:B------:R4:W-:Y:S02]  /*0620*/  STS [R21], R19 ;  /* 0x0000001315007388 */ /* 0x0009e40000000800 */
[----:B----4-:R-:W-:-:S04]  /*0630*/  IMAD.WIDE R18, R3, 0x4, R26 ;  /* 0x0000000403127825 */ /* 0x010fc800078e021a */
[----:B-----5:R-:W-:Y:S01]  /*0640*/  FADD R24, R24, R17 ;  /* 0x0000001118187221 */ /* 0x020fe20000000000 */
[----:B------:R1:W4:Y:S04]  /*0650*/  LDG.E R26, desc[UR6][R18.64] ;  /* 0x00000006121a7981 */ /* 0x000328000c1e1900 */
[----:B------:R-:W-:Y:S04]  /*0660*/  STS [R21+0x4], R24 ;  /* 0x0000041815007388 */ /* 0x000fe80000000800 */
[----:B------:R-:W2:Y:S01]  /*0670*/  LDS R24, [R21+0xc] ;  /* 0x00000c0015187984 */ /* 0x000ea20000000800 */
[----:B------:R-:W-:Y:S01]  /*0680*/  LEA R22, R3, R22, 0x2 ;  /* 0x0000001603167211 */ /* 0x000fe200078e10ff */
[----:B-1----:R-:W-:-:S04]  /*0690*/  FADD R18, R25, R16 ;  /* 0x0000001019127221 */ /* 0x002fc80000000000 */
[----:B------:R-:W-:-:S05]  /*06a0*/  IMAD.WIDE R16, R22, 0x4, R14 ;  /* 0x0000000416107825 */ /* 0x000fca00078e020e */
[----:B------:R1:W5:Y:S04]  /*06b0*/  LDG.E R27, desc[UR6][R16.64] ;  /* 0x00000006101b7981 */ /* 0x000368000c1e1900 */
[----:B------:R0:W-:Y:S01]  /*06c0*/  STS [R21+0x8], R18 ;  /* 0x0000081215007388 */ /* 0x0001e20000000800 */
[----:B--2---:R-:W-:Y:S01]  /*06d0*/  FADD R29, R29, R24 ;  /* 0x000000181d1d7221 */ /* 0x004fe20000000000 */
[C---:B------:R-:W-:Y:S02]  /*06e0*/  IMAD.WIDE R24, R3.reuse, 0x4, R16 ;  /* 0x0000000403187825 */ /* 0x040fe400078e0210 */
[----:B-1----:R-:W3:Y:S04]  /*06f0*/  LDS R17, [R21+0x10] ;  /* 0x0000100015117984 */ /* 0x002ee80000000800 */
[----:B------:R1:W-:Y:S01]  /*0700*/  STS [R21+0xc], R29 ;  /* 0x00000c1d15007388 */ /* 0x0003e20000000800 */
[----:B0-----:R-:W-:-:S03]  /*0710*/  IMAD.WIDE R18, R3, 0x4, R24 ;  /* 0x0000000403127825 */ /* 0x001fc600078e0218 */
[----:B-1----:R3:W2:Y:S02]  /*0720*/  LDG.E R29, desc[UR6][R24.64] ;  /* 0x00000006181d7981 */ /* 0x0026a4000c1e1900 */
[----:B---3--:R-:W-:Y:S02]  /*0730*/  FADD R25, R28, R17 ;  /* 0x000000111c197221 */ /* 0x008fe40000000000 */
[----:B------:R0:W3:Y:S04]  /*0740*/  LDG.E R28, desc[UR6][R18.64] ;  /* 0x00000006121c7981 */ /* 0x0000e8000c1e1900 */
[----:B------:R-:W4:Y:S01]  /*0750*/  LDS R17, [R21+0x14] ;  /* 0x0000140015117984 */ /* 0x000f220000000800 */
[C---:B------:R-:W-:Y:S02]  /*0760*/  IMAD R22, R3.reuse, 0x4, R22 ;  /* 0x0000000403167824 */ /* 0x040fe400078e0216 */
[----:B----4-:R-:W-:Y:S01]  /*0770*/  FADD R24, R26, R17 ;  /* 0x000000111a187221 */ /* 0x010fe20000000000 */
[----:B------:R-:W-:-:S02]  /*0780*/  IMAD.WIDE R16, R3, 0x4, R18 ;  /* 0x0000000403107825 */ /* 0x000fc400078e0212 */
[----:B0-----:R-:W5:Y:S04]  /*0790*/  LDS R18, [R21+0x18] ;  /* 0x0000180015127984 */ /* 0x001f680000000800 */
[----:B------:R0:W4:Y:S04]  /*07a0*/  LDG.E R26, desc[UR6][R16.64] ;  /* 0x00000006101a7981 */ /* 0x000128000c1e1900 */
[----:B------:R-:W-:Y:S04]  /*07b0*/  STS [R21+0x10], R25 ;  /* 0x0000101915007388 */ /* 0x000fe80000000800 */
[----:B0-----:R-:W2:Y:S04]  /*07c0*/  LDS R16, [R21+0x1c] ;  /* 0x00001c0015107984 */ /* 0x001ea80000000800 */
[----:B------:R0:W-:Y:S01]  /*07d0*/  STS [R21+0x14], R24 ;  /* 0x0000141815007388 */ /* 0x0001e20000000800 */
[----:B-----5:R-:W-:Y:S01]  /*07e0*/  FADD R27, R27, R18 ;  /* 0x000000121b1b7221 */ /* 0x020fe20000000000 */
[----:B------:R-:W-:-:S04]  /*07f0*/  IMAD.WIDE R18, R22, 0x4, R14 ;  /* 0x0000000416127825 */ /* 0x000fc800078e020e */
[----:B------:R1:W-:Y:S01]  /*0800*/  STS [R21+0x18], R27 ;  /* 0x0000181b15007388 */ /* 0x0003e20000000800 */
[----:B0-----:R-:W-:-:S03]  /*0810*/  IMAD.WIDE R24, R3, 0x4, R18 ;  /* 0x0000000403187825 */ /* 0x001fc600078e0212 */
[----:B-1----:R0:W5:Y:S04]  /*0820*/  LDG.E R27, desc[UR6][R18.64] ;  /* 0x00000006121b7981 */ /* 0x002168000c1e1900 */
[----:B0-----:R-:W3:Y:S04]  /*0830*/  LDS R19, [R21+0x20] ;  /* 0x0000200015137984 */ /* 0x001ee80000000800 */
[----:B------:R0:W5:Y:S01]  /*0840*/  LDG.E R18, desc[UR6][R24.64] ;  /* 0x0000000618127981 */ /* 0x000162000c1e1900 */
[----:B--2---:R-:W-:Y:S01]  /*0850*/  FADD R29, R29, R16 ;  /* 0x000000101d1d7221 */ /* 0x004fe20000000000 */
[----:B------:R-:W-:-:S02]  /*0860*/  IMAD.WIDE R16, R3, 0x4, R24 ;  /* 0x0000000403107825 */ /* 0x000fc400078e0218 */
[----:B0-----:R-:W-:Y:S04]  /*0870*/  LDS R25, [R21+0x2c] ;  /* 0x00002c0015197984 */ /* 0x001fe80000000800 */
[----:B------:R0:W-:Y:S01]  /*0880*/  STS [R21+0x1c], R29 ;  /* 0x00001c1d15007388 */ /* 0x0001e20000000800 */
[----:B---3--:R-:W-:Y:S01]  /*0890*/  FADD R24, R28, R19 ;  /* 0x000000131c187221 */ /* 0x008fe20000000000 */
[----:B0-----:R-:W-:Y:S02]  /*08a0*/  IMAD.WIDE R28, R3, 0x4, R16 ;  /* 0x00000004031c7825 */ /* 0x001fe400078e0210 */
[----:B------:R0:W2:Y:S04]  /*08b0*/  LDG.E R19, desc[UR6][R16.64] ;  /* 0x0000000610137981 */ /* 0x0000a8000c1e1900 */
[----:B------:R-:W3:Y:S04]  /*08c0*/  LDG.E R28, desc[UR6][R28.64] ;  /* 0x000000061c1c7981 */ /* 0x000ee8000c1e1900 */
[----:B0-----:R-:W4:Y:S04]  /*08d0*/  LDS R17, [R21+0x24] ;  /* 0x0000240015117984 */ /* 0x001f280000000800 */
[----:B------:R-:W0:Y:S01]  /*08e0*/  LDS R16, [R21+0x28] ;  /* 0x0000280015107984 */ /* 0x000e220000000800 */
[----:B------:R-:W-:Y:S01]  /*08f0*/  IADD3 R23, PT, PT, R23, 0x10, RZ ;  /* 0x0000001017177810 */ /* 0x000fe20007ffe0ff */
[----:B----4-:R-:W-:-:S02]  /*0900*/  FADD R26, R26, R17 ;  /* 0x000000111a1a7221 */ /* 0x010fc40000000000 */
[----:B------:R-:W-:Y:S01]  /*0910*/  LDS R17, [R21+0x34] ;  /* 0x0000340015117984 */ /* 0x000fe20000000800 */
[----:B------:R-:W-:Y:S02]  /*0920*/  ISETP.GE.AND P1, PT, R23, -0xc, PT ;  /* 0xfffffff41700780c */ /* 0x000fe40003f26270 */
[----:B------:R-:W-:Y:S01]  /*0930*/  LEA R22, R3, R22, 0x2 ;  /* 0x0000001603167211 */ /* 0x000fe200078e10ff */
[----:B------:R-:W-:Y:S04]  /*0940*/  STS [R21+0x20], R24 ;  /* 0x0000201815007388 */ /* 0x000fe80000000800 */
[----:B------:R-:W-:Y:S01]  /*0950*/  STS [R21+0x24], R26 ;  /* 0x0000241a15007388 */ /* 0x000fe20000000800 */
[----:B-----5:R-:W-:-:S03]  /*0960*/  FADD R18, R18, R25 ;  /* 0x0000001912127221 */ /* 0x020fc60000000000 */
[----:B------:R-:W2:Y:S01]  /*0970*/  LDS R25, [R21+0x30] ;  /* 0x0000300015197984 */ /* 0x000ea20000000800 */
[----:B0-----:R-:W-:-:S03]  /*0980*/  FADD R27, R27, R16 ;  /* 0x000000101b1b7221 */ /* 0x001fc60000000000 */
[----:B------:R-:W-:Y:S04]  /*0990*/  STS [R21+0x2c], R18 ;  /* 0x00002c1215007388 */ /* 0x000fe80000000800 */
[----:B------:R-:W-:Y:S01]  /*09a0*/  STS [R21+0x28], R27 ;  /* 0x0000281b15007388 */ /* 0x000fe20000000800 */
[----:B--2---:R-:W-:Y:S01]  /*09b0*/  FADD R16, R19, R25 ;  /* 0x0000001913107221 */ /* 0x004fe20000000000 */
[----:B---3--:R-:W-:-:S04]  /*09c0*/  FADD R28, R28, R17 ;  /* 0x000000111c1c7221 */ /* 0x008fc80000000000 */
[----:B------:R-:W-:Y:S04]  /*09d0*/  STS [R21+0x30], R16 ;  /* 0x0000301015007388 */ /* 0x000fe80000000800 */
[----:B------:R0:W-:Y:S02]  /*09e0*/  STS [R21+0x34], R28 ;  /* 0x0000341c15007388 */ /* 0x0001e40000000800 */
[----:B0-----:R-:W-:Y:S01]  /*09f0*/  IADD3 R21, PT, PT, R21, 0x40, RZ ;  /* 0x0000004015157810 */ /* 0x001fe20007ffe0ff */
[----:B------:R-:W-:Y:S06]  /*0a00*/  @!P1 BRA `(.L_x_8) ;  /* 0xfffffff800a09947 */ /* 0x000fec000383ffff */
[----:B------:R-:W-:-:S07]  /*0a10*/  MOV R15, R7 ;  /* 0x00000007000f7202 */ /* 0x000fce0000000f00 */
.L_x_7:
[----:B------:R-:W-:-:S04]  /*0a20*/  IADD3 R14, PT, PT, -R23, RZ, RZ ;  /* 0x000000ff170e7210 */ /* 0x000fc80007ffe1ff */
[----:B------:R-:W-:-:S13]  /*0a30*/  ISETP.GT.AND P1, PT, R14, 0x4, PT ;  /* 0x000000040e00780c */ /* 0x000fda0003f24270 */
[----:B------:R-:W-:Y:S05]  /*0a40*/  @!P1 BRA `(.L_x_9) ;  /* 0x0000000000bc9947 */ /* 0x000fea0003800000 */
[----:B------:R-:W1:Y:S01]  /*0a50*/  LDC.64 R16, c[0x0][0x390] ;  /* 0x0000e400ff107b82 */ /* 0x000e620000000a00 */
[----:B------:R-:W2:Y:S01]  /*0a60*/  LDS R27, [R21+-0x8] ;  /* 0xfffff800151b7984 */ /* 0x000ea20000000800 */
[----:B-1----:R-:W-:-:S05]  /*0a70*/  IMAD.WIDE R18, R22, 0x4, R16 ;  /* 0x0000000416127825 */ /* 0x002fca00078e0210 */
[----:B------:R1:W2:Y:S01]  /*0a80*/  LDG.E R28, desc[UR6][R18.64] ;  /* 0x00000006121c7981 */ /* 0x0002a2000c1e1900 */
[----:B------:R-:W-:-:S05]  /*0a90*/  LEA R22, R3, R22, 0x2 ;  /* 0x0000001603167211 */ /* 0x000fca00078e10ff */
[----:B------:R-:W-:-:S04]  /*0aa0*/  IMAD.WIDE R16, R22, 0x4, R16 ;  /* 0x0000000416107825 */ /* 0x000fc800078e0210 */
[C---:B-1----:R-:W-:Y:S01]  /*0ab0*/  IMAD.WIDE R18, R3.reuse, 0x4, R18 ;  /* 0x0000000403127825 */ /* 0x042fe200078e0212 */
[----:B------:R1:W3:Y:S04]  /*0ac0*/  LDG.E R24, desc[UR6][R16.64] ;  /* 0x0000000610187981 */ /* 0x0002e8000c1e1900 */
[----:B------:R4:W5:Y:S01]  /*0ad0*/  LDG.E R25, desc[UR6][R18.64] ;  /* 0x0000000612197981 */ /* 0x000962000c1e1900 */
[----:B------:R-:W-:-:S04]  /*0ae0*/  IMAD.WIDE R14, R3, 0x4, R18 ;  /* 0x00000004030e7825 */ /* 0x000fc800078e0212 */
[----:B-1----:R-:W-:-:S05]  /*0af0*/  IMAD.WIDE R16, R3, 0x4, R16 ;  /* 0x0000000403107825 */ /* 0x002fca00078e0210 */
[----:B------:R1:W3:Y:S01]  /*0b00*/  LDG.E R26, desc[UR6][R16.64] ;  /* 0x00000006101a7981 */ /* 0x0002e2000c1e1900 */
[----:B----4-:R-:W-:-:S05]  /*0b10*/  IMAD.WIDE R18, R3, 0x4, R16 ;  /* 0x0000000403127825 */ /* 0x010fca00078e0210 */
[----:B------:R4:W3:Y:S04]  /*0b20*/  LDG.E R29, desc[UR6][R18.64] ;  /* 0x00000006121d7981 */ /* 0x0008e8000c1e1900 */
[----:B-1----:R-:W5:Y:S04]  /*0b30*/  LDS R16, [R21+-0x4] ;  /* 0xfffffc0015107984 */ /* 0x002f680000000800 */
[----:B------:R-:W3:Y:S01]  /*0b40*/  LDS R17, [R21+0x8] ;  /* 0x0000080015117984 */ /* 0x000ee20000000800 */
[----:B----4-:R-:W-:-:S06]  /*0b50*/  IMAD.WIDE R18, R3, 0x4, R18 ;  /* 0x0000000403127825 */ /* 0x010fcc00078e0212 */
[----:B------:R1:W4:Y:S04]  /*0b60*/  LDG.E R18, desc[UR6][R18.64] ;  /* 0x0000000612127981 */ /* 0x000328000c1e1900 */
[----:B-1----:R-:W4:Y:S01]  /*0b70*/  LDS R19, [R21+0x14] ;  /* 0x0000140015137984 */ /* 0x002f220000000800 */
[----:B--2---:R-:W-:-:S03]  /*0b80*/  FADD R28, R28, R27 ;  /* 0x0000001b1c1c7221 */ /* 0x004fc60000000000 */
[----:B------:R1:W2:Y:S02]  /*0b90*/  LDG.E R27, desc[UR6][R14.64] ;  /* 0x000000060e1b7981 */ /* 0x0002a4000c1e1900 */
[----:B-1----:R-:W-:-:S06]  /*0ba0*/  IMAD.WIDE R14, R3, 0x4, R14 ;  /* 0x00000004030e7825 */ /* 0x002fcc00078e020e */
[----:B------:R1:W2:Y:S01]  /*0bb0*/  LDG.E R14, desc[UR6][R14.64] ;  /* 0x000000060e0e7981 */ /* 0x0002a2000c1e1900 */
[----:B-----5:R-:W-:Y:S01]  /*0bc0*/  FADD R16, R25, R16 ;  /* 0x0000001019107221 */ /* 0x020fe20000000000 */
[----:B---3--:R-:W-:Y:S02]  /*0bd0*/  FADD R17, R24, R17 ;  /* 0x0000001118117221 */ /* 0x008fe40000000000 */
[----:B------:R-:W-:Y:S04]  /*0be0*/  STS [R21+-0x8], R28 ;  /* 0xfffff81c15007388 */ /* 0x000fe80000000800 */
[----:B------:R-:W3:Y:S04]  /*0bf0*/  LDS R25, [R21+0xc] ;  /* 0x00000c0015197984 */ /* 0x000ee80000000800 */
[----:B------:R-:W-:Y:S04]  /*0c00*/  LDS R24, [R21] ;  /* 0x0000000015187984 */ /* 0x000fe80000000800 */
[----:B-1----:R-:W-:Y:S04]  /*0c10*/  LDS R15, [R21+0x4] ;  /* 0x00000400150f7984 */ /* 0x002fe80000000800 */
[----:B------:R-:W1:Y:S01]  /*0c20*/  LDS R28, [R21+0x10] ;  /* 0x00001000151c7984 */ /* 0x000e620000000800 */
[----:B------:R-:W-:-:S02]  /*0c30*/  PLOP3.LUT P0, PT, PT, PT, PT, 0x8, 0x80 ;  /* 0x000000000080781c */ /* 0x000fc40003f0e170 */
[----:B------:R-:W-:Y:S01]  /*0c40*/  IADD3 R23, PT, PT, R23, 0x8, RZ ;  /* 0x0000000817177810 */ /* 0x000fe20007ffe0ff */
[----:B------:R-:W-:Y:S01]  /*0c50*/  STS [R21+-0x4], R16 ;  /* 0xfffffc1015007388 */ /* 0x000fe20000000800 */
[----:B----4-:R-:W-:-:S03]  /*0c60*/  FADD R18, R18, R19 ;  /* 0x0000001312127221 */ /* 0x010fc60000000000 */
[----:B------:R-:W-:Y:S01]  /*0c70*/  STS [R21+0x8], R17 ;  /* 0x0000081115007388 */ /* 0x000fe20000000800 */
[----:B------:R-:W-:-:S03]  /*0c80*/  LEA R22, R3, R22, 0x2 ;  /* 0x0000001603167211 */ /* 0x000fc600078e10ff */
[----:B------:R-:W-:Y:S01]  /*0c90*/  STS [R21+0x14], R18 ;  /* 0x0000141215007388 */ /* 0x000fe20000000800 */
[----:B---3--:R-:W-:-:S05]  /*0ca0*/  FADD R26, R26, R25 ;  /* 0x000000191a1a7221 */ /* 0x008fca0000000000 */
[----:B------:R-:W-:Y:S01]  /*0cb0*/  STS [R21+0xc], R26 ;  /* 0x00000c1a15007388 */ /* 0x000fe20000000800 */
[----:B-1----:R-:W-:-:S05]  /*0cc0*/  FADD R28, R29, R28 ;  /* 0x0000001c1d1c7221 */ /* 0x002fca0000000000 */
[----:B------:R-:W-:Y:S01]  /*0cd0*/  STS [R21+0x10], R28 ;  /* 0x0000101c15007388 */ /* 0x000fe20000000800 */
[----:B--2---:R-:W-:-:S05]  /*0ce0*/  FADD R24, R27, R24 ;  /* 0x000000181b187221 */ /* 0x004fca0000000000 */
[----:B------:R-:W-:Y:S01]  /*0cf0*/  STS [R21], R24 ;  /* 0x0000001815007388 */ /* 0x000fe20000000800 */
[----:B------:R-:W-:Y:S01]  /*0d00*/  FADD R14, R14, R15 ;  /* 0x0000000f0e0e7221 */ /* 0x000fe20000000000 */
[----:B------:R-:W-:-:S04]  /*0d10*/  MOV R15, R7 ;  /* 0x00000007000f7202 */ /* 0x000fc80000000f00 */
[----:B------:R1:W-:Y:S02]  /*0d20*/  STS [R21+0x4], R14 ;  /* 0x0000040e15007388 */ /* 0x0003e40000000800 */
[----:B-1----:R-:W-:-:S07]  /*0d30*/  IADD3 R21, PT, PT, R21, 0x20, RZ ;  /* 0x0000002015157810 */ /* 0x002fce0007ffe0ff */
.L_x_9:
[----:B------:R-:W-:-:S13]  /*0d40*/  ISETP.EQ.AND P1, PT, R23, RZ, PT ;  /* 0x000000ff1700720c */ /* 0x000fda0003f22270 */
[----:B------:R-:W-:Y:S05]  /*0d50*/  @!P0 BRA P1, `(.L_x_5) ;  /* 0x0000000000688947 */ /* 0x000fea0000800000 */
.L_x_6:
[----:B0-----:R-:W-:Y:S01]  /*0d60*/  IMAD.WIDE R24, R22, 0x4, R12 ;  /* 0x0000000416187825 */ /* 0x001fe200078e020c */
[----:B------:R-:W0:Y:S04]  /*0d70*/  LDS R27, [R21+-0x8] ;  /* 0xfffff800151b7984 */ /* 0x000e280000000800 */
[----:B------:R-:W1:Y:S01]  /*0d80*/  LDS R29, [R21+-0x4] ;  /* 0xfffffc00151d7984 */ /* 0x000e620000000800 */
[----:B------:R-:W-:-:S03]  /*0d90*/  IMAD.WIDE R18, R3, 0x4, R24 ;  /* 0x0000000403127825 */ /* 0x000fc600078e0218 */
[----:B------:R-:W0:Y:S01]  /*0da0*/  LDG.E R24, desc[UR6][R24.64] ;  /* 0x0000000618187981 */ /* 0x000e22000c1e1900 */
[----:B------:R-:W-:-:S03]  /*0db0*/  IMAD.WIDE R16, R3, 0x4, R18 ;  /* 0x0000000403107825 */ /* 0x000fc600078e0212 */
[----:B------:R-:W1:Y:S01]  /*0dc0*/  LDG.E R18, desc[UR6][R18.64] ;  /* 0x0000000612127981 */ /* 0x000e62000c1e1900 */
[----:B------:R-:W-:-:S03]  /*0dd0*/  IMAD.WIDE R14, R3, 0x4, R16 ;  /* 0x00000004030e7825 */ /* 0x000fc600078e0210 */
[----:B------:R2:W3:Y:S04]  /*0de0*/  LDG.E R16, desc[UR6][R16.64] ;  /* 0x0000000610107981 */ /* 0x0004e8000c1e1900 */
[----:B------:R4:W5:Y:S04]  /*0df0*/  LDG.E R14, desc[UR6][R14.64] ;  /* 0x000000060e0e7981 */ /* 0x000968000c1e1900 */
[----:B--2---:R-:W-:Y:S04]  /*0e00*/  LDS R17, [R21+0x4] ;  /* 0x0000040015117984 */ /* 0x004fe80000000800 */
[----:B----4-:R-:W3:Y:S01]  /*0e10*/  LDS R15, [R21] ;  /* 0x00000000150f7984 */ /* 0x010ee20000000800 */
[----:B------:R-:W-:-:S04]  /*0e20*/  IADD3 R23, PT, PT, R23, 0x4, RZ ;  /* 0x0000000417177810 */ /* 0x000fc80007ffe0ff */
[----:B------:R-:W-:Y:S02]  /*0e30*/  ISETP.NE.AND P0, PT, R23, RZ, PT ;  /* 0x000000ff1700720c */ /* 0x000fe40003f05270 */
[----:B------:R-:W-:Y:S01]  /*0e40*/  LEA R22, R3, R22, 0x2 ;  /* 0x0000001603167211 */ /* 0x000fe200078e10ff */
[----:B0-----:R-:W-:Y:S01]  /*0e50*/  FADD R26, R24, R27 ;  /* 0x0000001b181a7221 */ /* 0x001fe20000000000 */
[----:B-1----:R-:W-:-:S04]  /*0e60*/  FADD R28, R18, R29 ;  /* 0x0000001d121c7221 */ /* 0x002fc80000000000 */
[----:B------:R-:W-:Y:S01]  /*0e70*/  STS [R21+-0x8], R26 ;  /* 0xfffff81a15007388 */ /* 0x000fe20000000800 */
[----:B---3--:R-:W-:Y:S01]  /*0e80*/  FADD R27, R16, R15 ;  /* 0x0000000f101b7221 */ /* 0x008fe20000000000 */
[----:B-----5:R-:W-:Y:S02]  /*0e90*/  FADD R24, R14, R17 ;  /* 0x000000110e187221 */ /* 0x020fe40000000000 */
[----:B------:R-:W-:Y:S04]  /*0ea0*/  STS [R21+-0x4], R28 ;  /* 0xfffffc1c15007388 */ /* 0x000fe80000000800 */
[----:B------:R-:W-:Y:S04]  /*0eb0*/  STS [R21], R27 ;  /* 0x0000001b15007388 */ /* 0x000fe80000000800 */
[----:B------:R0:W-:Y:S02]  /*0ec0*/  STS [R21+0x4], R24 ;  /* 0x0000041815007388 */ /* 0x0001e40000000800 */
[----:B0-----:R-:W-:Y:S01]  /*0ed0*/  IADD3 R21, PT, PT, R21, 0x10, RZ ;  /* 0x0000001015157810 */ /* 0x001fe20007ffe0ff */
[----:B------:R-:W-:Y:S06]  /*0ee0*/  @P0 BRA `(.L_x_6) ;  /* 0xfffffffc009c0947 */ /* 0x000fec000383ffff */
[----:B------:R-:W-:-:S07]  /*0ef0*/  MOV R15, R7 ;  /* 0x00000007000f7202 */ /* 0x000fce0000000f00 */
.L_x_5:
[----:B------:R-:W-:-:S13]  /*0f00*/  ISETP.NE.AND P1, PT, R6, RZ, PT ;  /* 0x000000ff0600720c */ /* 0x000fda0003f25270 */
[----:B------:R-:W-:Y:S05]  /*0f10*/  @!P1 BRA `(.L_x_10) ;  /* 0x0000000000509947 */ /* 0x000fea0003800000 */
[----:B0-----:R-:W0:Y:S02]  /*0f20*/  LDC.64 R12, c[0x0][0x390] ;  /* 0x0000e400ff0c7b82 */ /* 0x001e240000000a00 */
[----:B0-----:R-:W-:-:S05]  /*0f30*/  IMAD.WIDE R12, R22, 0x4, R12 ;  /* 0x00000004160c7825 */ /* 0x001fca00078e020c */
[----:B------:R-:W2:Y:S01]  /*0f40*/  LDG.E R14, desc[UR6][R12.64] ;  /* 0x000000060c0e7981 */ /* 0x000ea2000c1e1900 */
[----:B------:R-:W-:Y:S02]  /*0f50*/  LEA R16, R15, R8, 0x2 ;  /* 0x000000080f107211 */ /* 0x000fe400078e10ff */
[----:B------:R-:W-:-:S03]  /*0f60*/  ISETP.NE.AND P0, PT, R6, 0x1, PT ;  /* 0x000000010600780c */ /* 0x000fc60003f05270 */
[----:B------:R-:W2:Y:S02]  /*0f70*/  LDS R15, [R16] ;  /* 0x00000000100f7984 */ /* 0x000ea40000000800 */
[----:B--2---:R-:W-:-:S05]  /*0f80*/  FADD R14, R14, R15 ;  /* 0x0000000f0e0e7221 */ /* 0x004fca0000000000 */
[----:B------:R1:W-:Y:S03]  /*0f90*/  STS [R16], R14 ;  /* 0x0000000e10007388 */ /* 0x0003e60000000800 */
[----:B------:R-:W-:Y:S05]  /*0fa0*/  @!P0 BRA `(.L_x_10) ;  /* 0x00000000002c8947 */ /* 0x000fea0003800000 */
[----:B------:R-:W-:Y:S01]  /*0fb0*/  ISETP.NE.AND P0, PT, R6, 0x2, PT ;  /* 0x000000020600780c */ /* 0x000fe20003f05270 */
[C---:B-1----:R-:W-:Y:S01]  /*0fc0*/  IMAD.WIDE R14, R3.reuse, 0x4, R12 ;  /* 0x00000004030e7825 */ /* 0x042fe200078e020c */
[----:B------:R-:W0:Y:S11]  /*0fd0*/  LDS R17, [R16+0x4] ;  /* 0x0000040010117984 */ /* 0x000e360000000800 */
[----:B------:R-:W-:Y:S01]  /*0fe0*/  @P0 IMAD.WIDE R12, R3, 0x4, R14 ;  /* 0x00000004030c0825 */ /* 0x000fe200078e020e */
[----:B------:R-:W1:Y:S04]  /*0ff0*/  @P0 LDS R19, [R16+0x8] ;  /* 0x0000080010130984 */ /* 0x000e680000000800 */
[----:B------:R-:W0:Y:S04]  /*1000*/  LDG.E R14, desc[UR6][R14.64] ;  /* 0x000000060e0e7981 */ /* 0x000e28000c1e1900 */
[----:B------:R-:W1:Y:S01]  /*1010*/  @P0 LDG.E R12, desc[UR6][R12.64] ;  /* 0x000000060c0c0981 */ /* 0x000e62000c1e1900 */
[----:B0-----:R-:W-:Y:S01]  /*1020*/  FADD R17, R14, R17 ;  /* 0x000000110e117221 */ /* 0x001fe20000000000 */
[----:B-1----:R-:W-:-:S04]  /*1030*/  @P0 FADD R19, R12, R19 ;  /* 0x000000130c130221 */ /* 0x002fc80000000000 */
[----:B------:R2:W-:Y:S04]  /*1040*/  STS [R16+0x4], R17 ;  /* 0x0000041110007388 */ /* 0x0005e80000000800 */
[----:B------:R2:W-:Y:S02]  /*1050*/  @P0 STS [R16+0x8], R19 ;  /* 0x0000081310000388 */ /* 0x0005e40000000800 */
.L_x_10:
[----:B------:R-:W-:Y:S01]  /*1060*/  HFMA2 R25, -RZ, RZ, 0, 0 ;  /* 0x00000000ff197431 */ /* 0x000fe200000001ff */
[----:B------:R-:W-:Y:S06]  /*1070*/  @!P2 BRA `(.L_x_11) ;  /* 0x0000000400e8a947 */ /* 0x000fec0003800000 */
[----:B0-----:R-:W0:Y:S01]  /*1080*/  LDC.64 R12, c[0x0][0x380] ;  /* 0x0000e000ff0c7b82 */ /* 0x001e220000000a00 */
[----:B------:R-:W-:Y:S02]  /*1090*/  ISETP.GT.AND P0, PT, R7, RZ, PT ;  /* 0x000000ff0700720c */ /* 0x000fe40003f04270 */
[----:B------:R-:W-:-:S11]  /*10a0*/  MOV R22, RZ ;  /* 0x000000ff00167202 */ /* 0x000fd60000000f00 */
[----:B------:R-:W-:Y:S05]  /*10b0*/  @!P0 BRA `(.L_x_12) ;  /* 0x0000000400908947 */ /* 0x000fea0003800000 */
[----:B-1----:R-:W-:Y:S02]  /*10c0*/  IADD3 R14, PT, PT, R7, -R22, RZ ;  /* 0x80000016070e7210 */ /* 0x002fe40007ffe0ff */
[----:B------:R-:W-:Y:S02]  /*10d0*/  PLOP3.LUT P0, PT, PT, PT, PT, 0x80, 0x8 ;  /* 0x000000000008781c */ /* 0x000fe40003f0f070 */
[----:B------:R-:W-:-:S13]  /*10e0*/  ISETP.GT.AND P2, PT, R14, 0xc, PT ;  /* 0x0000000c0e00780c */ /* 0x000fda0003f44270 */
[----:B------:R-:W-:Y:S05]  /*10f0*/  @!P2 BRA `(.L_x_13) ;  /* 0x0000000000f0a947 */ /* 0x000fea0003800000 */
[----:B------:R-:W1:Y:S01]  /*1100*/  LDC.64 R14, c[0x0][0x380] ;  /* 0x0000e000ff0e7b82 */ /* 0x000e620000000a00 */
[----:B------:R-:W-:Y:S02]  /*1110*/  PLOP3.LUT P0, PT, PT, PT, PT, 0x8, 0x80 ;  /* 0x000000000080781c */ /* 0x000fe40003f0e170 */
[----:B------:R-:W-:-:S11]  /*1120*/  IADD3 R21, PT, PT, R7, -0xc, RZ ;  /* 0xfffffff407157810 */ /* 0x000fd60007ffe0ff */
.L_x_14:
[C---:B---3--:R-:W-:Y:S01]  /*1130*/  IMAD R29, R22.reuse, 0x4, R8 ;  /* 0x00000004161d7824 */ /* 0x048fe200078e0208 */
[----:B------:R-:W-:Y:S01]  /*1140*/  IADD3 R22, PT, PT, R22, 0x10, RZ ;  /* 0x0000001016167810 */ /* 0x000fe20007ffe0ff */
[----:B-1----:R-:W-:Y:S01]  /*1150*/  IMAD.WIDE R24, R2, 0x4, R14 ;  /* 0x0000000402187825 */ /* 0x002fe200078e020e */
[----:B------:R-:W-:Y:S02]  /*1160*/  LEA R2, R3, R2, 0x2 ;  /* 0x0000000203027211 */ /* 0x000fe400078e10ff */
[----:B--2---:R-:W1:Y:S01]  /*1170*/  LDS R19, [R29] ;  /* 0x000000001d137984 */ /* 0x004e620000000800 */
[----:B------:R-:W-:-:S03]  /*1180*/  ISETP.GE.AND P2, PT, R22, R21, PT ;  /* 0x000000151600720c */ /* 0x000fc60003f46270 */
[----:B------:R-:W2:Y:S04]  /*1190*/  LDS R26, [R29+0x4] ;  /* 0x000004001d1a7984 */ /* 0x000ea80000000800 */
[----:B------:R-:W3:Y:S04]  /*11a0*/  LDS R16, [R29+0x8] ;  /* 0x000008001d107984 */ /* 0x000ee80000000800 */
[----:B------:R-:W4:Y:S04]  /*11b0*/  LDS R23, [R29+0xc] ;  /* 0x00000c001d177984 */ /* 0x000f280000000800 */
[----:B------:R-:W5:Y:S04]  /*11c0*/  LDS R17, [R29+0x10] ;  /* 0x000010001d117984 */ /* 0x000f680000000800 */
[----:B------:R-:W0:Y:S04]  /*11d0*/  LDS R28, [R29+0x14] ;  /* 0x000014001d1c7984 */ /* 0x000e280000000800 */
[----:B-1----:R1:W-:Y:S02]  /*11e0*/  STG.E desc[UR6][R24.64], R19 ;  /* 0x0000001318007986 */ /* 0x0023e4000c101906 */
[----:B-1----:R-:W-:-:S04]  /*11f0*/  IMAD.WIDE R18, R3, 0x4, R24 ;  /* 0x0000000403127825 */ /* 0x002fc800078e0218 */
[----:B------:R-:W-:Y:S01]  /*1200*/  IMAD.WIDE R24, R2, 0x4, R14 ;  /* 0x0000000402187825 */ /* 0x000fe200078e020e */
[----:B--2---:R1:W-:Y:S01]  /*1210*/  STG.E desc[UR6][R18.64], R26 ;  /* 0x0000001a12007986 */ /* 0x0043e2000c101906 */
[C---:B------:R-:W-:Y:S02]  /*1220*/  LEA R2, R3.reuse, R2, 0x2 ;  /* 0x0000000203027211 */ /* 0x040fe400078e10ff */
[C---:B-1----:R-:W-:Y:S02]  /*1230*/  IMAD.WIDE R26, R3.reuse, 0x4, R18 ;  /* 0x00000004031a7825 */ /* 0x042fe400078e0212 */
[----:B------:R-:W1:Y:S04]  /*1240*/  LDS R18, [R29+0x18] ;  /* 0x000018001d127984 */ /* 0x000e680000000800 */
[----:B---3--:R2:W-:Y:S04]  /*1250*/  STG.E desc[UR6][R26.64], R16 ;  /* 0x000000101a007986 */ /* 0x0085e8000c101906 */
[----:B------:R-:W3:Y:S04]  /*1260*/  LDS R16, [R29+0x1c] ;  /* 0x00001c001d107984 */ /* 0x000ee80000000800 */
[----:B------:R-:W-:Y:S01]  /*1270*/  LDS R19, [R29+0x24] ;  /* 0x000024001d137984 */ /* 0x000fe20000000800 */
[----:B--2---:R-:W-:-:S05]  /*1280*/  IMAD.WIDE R26, R3, 0x4, R26 ;  /* 0x00000004031a7825 */ /* 0x004fca00078e021a */
[----:B----4-:R-:W-:Y:S04]  /*1290*/  STG.E desc[UR6][R26.64], R23 ;  /* 0x000000171a007986 */ /* 0x010fe8000c101906 */
[----:B------:R-:W2:Y:S04]  /*12a0*/  LDS R27, [R29+0x20] ;  /* 0x000020001d1b7984 */ /* 0x000ea80000000800 */
[----:B-----5:R4:W-:Y:S04]  /*12b0*/  STG.E desc[UR6][R24.64], R17 ;  /* 0x0000001118007986 */ /* 0x0209e8000c101906 */
[----:B------:R-:W5:Y:S04]  /*12c0*/  LDS R17, [R29+0x28] ;  /* 0x000028001d117984 */ /* 0x000f680000000800 */
[----:B------:R-:W5:Y:S01]  /*12d0*/  LDS R23, [R29+0x2c] ;  /* 0x00002c001d177984 */ /* 0x000f620000000800 */
[----:B----4-:R-:W-:-:S03]  /*12e0*/  IMAD.WIDE R24, R3, 0x4, R24 ;  /* 0x0000000403187825 */ /* 0x010fc600078e0218 */
[----:B------:R-:W4:Y:S04]  /*12f0*/  LDS R26, [R29+0x30] ;  /* 0x000030001d1a7984 */ /* 0x000f280000000800 */
[----:B0-----:R0:W-:Y:S04]  /*1300*/  STG.E desc[UR6][R24.64], R28 ;  /* 0x0000001c18007986 */ /* 0x0011e8000c101906 */
[----:B------:R-:W-:Y:S01]  /*1310*/  LDS R28, [R29+0x38] ;  /* 0x000038001d1c7984 */ /* 0x000fe20000000800 */
[----:B0-----:R-:W-:-:S05]  /*1320*/  IMAD.WIDE R24, R3, 0x4, R24 ;  /* 0x0000000403187825 */ /* 0x001fca00078e0218 */
[----:B-1----:R0:W-:Y:S02]  /*1330*/  STG.E desc[UR6][R24.64], R18 ;  /* 0x0000001218007986 */ /* 0x0021e4000c101906 */
[----:B0-----:R-:W-:-:S05]  /*1340*/  IMAD.WIDE R24, R3, 0x4, R24 ;  /* 0x0000000403187825 */ /* 0x001fca00078e0218 */
[----:B---3--:R0:W-:Y:S02]  /*1350*/  STG.E desc[UR6][R24.64], R16 ;  /* 0x0000001018007986 */ /* 0x0081e4000c101906 */
[----:B0-----:R-:W-:Y:S01]  /*1360*/  IMAD.WIDE R24, R2, 0x4, R14 ;  /* 0x0000000402187825 */ /* 0x001fe200078e020e */
[----:B------:R-:W-:-:S04]  /*1370*/  LEA R2, R3, R2, 0x2 ;  /* 0x0000000203027211 */ /* 0x000fc800078e10ff */
[----:B--2---:R0:W-:Y:S04]  /*1380*/  STG.E desc[UR6][R24.64], R27 ;  /* 0x0000001b18007986 */ /* 0x0041e8000c101906 */
[----:B------:R-:W1:Y:S04]  /*1390*/  LDS R27, [R29+0x34] ;  /* 0x000034001d1b7984 */ /* 0x000e680000000800 */
[----:B------:R-:W2:Y:S01]  /*13a0*/  LDS R29, [R29+0x3c] ;  /* 0x00003c001d1d7984 */ /* 0x000ea20000000800 */
[----:B0-----:R-:W-:-:S05]  /*13b0*/  IMAD.WIDE R24, R3, 0x4, R24 ;  /* 0x0000000403187825 */ /* 0x001fca00078e0218 */
[----:B------:R0:W-:Y:S02]  /*13c0*/  STG.E desc[UR6][R24.64], R19 ;  /* 0x0000001318007986 */ /* 0x0001e4000c101906 */
[----:B0-----:R-:W-:-:S05]  /*13d0*/  IMAD.WIDE R18, R3, 0x4, R24 ;  /* 0x0000000403127825 */ /* 0x001fca00078e0218 */
[----:B-----5:R0:W-:Y:S02]  /*13e0*/  STG.E desc[UR6][R18.64], R17 ;  /* 0x0000001112007986 */ /* 0x0201e4000c101906 */
[----:B0-----:R-:W-:-:S05]  /*13f0*/  IMAD.WIDE R16, R3, 0x4, R18 ;  /* 0x0000000403107825 */ /* 0x001fca00078e0212 */
[----:B------:R0:W-:Y:S02]  /*1400*/  STG.E desc[UR6][R16.64], R23 ;  /* 0x0000001710007986 */ /* 0x0001e4000c101906 */
[----:B0-----:R-:W-:Y:S01]  /*1410*/  IMAD.WIDE R16, R2, 0x4, R14 ;  /* 0x0000000402107825 */ /* 0x001fe200078e020e */
[----:B------:R-:W-:-:S04]  /*1420*/  LEA R2, R3, R2, 0x2 ;  /* 0x0000000203027211 */ /* 0x000fc800078e10ff */
[----:B----4-:R-:W-:Y:S01]  /*1430*/  STG.E desc[UR6][R16.64], R26 ;  /* 0x0000001a10007986 */ /* 0x010fe2000c101906 */
[----:B------:R-:W-:-:S05]  /*1440*/  IMAD.WIDE R24, R3, 0x4, R16 ;  /* 0x0000000403187825 */ /* 0x000fca00078e0210 */
[----:B-1----:R0:W-:Y:S01]  /*1450*/  STG.E desc[UR6][R24.64], R27 ;  /* 0x0000001b18007986 */ /* 0x0021e2000c101906 */
[----:B------:R-:W-:-:S05]  /*1460*/  IMAD.WIDE R18, R3, 0x4, R24 ;  /* 0x0000000403127825 */ /* 0x000fca00078e0218 */
[----:B------:R3:W-:Y:S01]  /*1470*/  STG.E desc[UR6][R18.64], R28 ;  /* 0x0000001c12007986 */ /* 0x0007e2000c101906 */
[----:B0-----:R-:W-:-:S05]  /*1480*/  IMAD.WIDE R24, R3, 0x4, R18 ;  /* 0x0000000403187825 */ /* 0x001fca00078e0212 */
[----:B--2---:R3:W-:Y:S01]  /*1490*/  STG.E desc[UR6][R24.64], R29 ;  /* 0x0000001d18007986 */ /* 0x0047e2000c101906 */
[----:B------:R-:W-:Y:S05]  /*14a0*/  @!P2 BRA `(.L_x_14) ;  /* 0xfffffffc0020a947 */ /* 0x000fea000383ffff */
[----:B---3--:R-:W-:-:S07]  /*14b0*/  MOV R25, R7 ;  /* 0x0000000700197202 */ /* 0x008fce0000000f00 */
.L_x_13:
[----:B------:R-:W-:-:S04]  /*14c0*/  IADD3 R14, PT, PT, R7, -R22, RZ ;  /* 0x80000016070e7210 */ /* 0x000fc80007ffe0ff */
[----:B------:R-:W-:-:S13]  /*14d0*/  ISETP.GT.AND P2, PT, R14, 0x4, PT ;  /* 0x000000040e00780c */ /* 0x000fda0003f44270 */
[----:B------:R-:W-:Y:S05]  /*14e0*/  @!P2 BRA `(.L_x_15) ;  /* 0x00000000007ca947 */ /* 0x000fea0003800000 */
[C---:B------:R-:W-:Y:S01]  /*14f0*/  LEA R21, R22.reuse, R8, 0x2 ;  /* 0x0000000816157211 */ /* 0x040fe200078e10ff */
[----:B------:R-:W1:Y:S01]  /*1500*/  LDC.64 R14, c[0x0][0x380] ;  /* 0x0000e000ff0e7b82 */ /* 0x000e620000000a00 */
[----:B------:R-:W-:Y:S02]  /*1510*/  PLOP3.LUT P0, PT, PT, PT, PT, 0x8, 0x80 ;  /* 0x000000000080781c */ /* 0x000fe40003f0e170 */
[----:B------:R-:W-:Y:S01]  /*1520*/  IADD3 R22, PT, PT, R22, 0x8, RZ ;  /* 0x0000000816167810 */ /* 0x000fe20007ffe0ff */
[----:B--2---:R-:W2:Y:S04]  /*1530*/  LDS R17, [R21] ;  /* 0x0000000015117984 */ /* 0x004ea80000000800 */
[----:B------:R-:W3:Y:S04]  /*1540*/  LDS R19, [R21+0x4] ;  /* 0x0000040015137984 */ /* 0x000ee80000000800 */
[----:B------:R-:W4:Y:S04]  /*1550*/  LDS R25, [R21+0x8] ;  /* 0x0000080015197984 */ /* 0x000f280000000800 */
[----:B------:R-:W5:Y:S04]  /*1560*/  LDS R23, [R21+0xc] ;  /* 0x00000c0015177984 */ /* 0x000f680000000800 */
[----:B------:R-:W0:Y:S04]  /*1570*/  LDS R27, [R21+0x10] ;  /* 0x00001000151b7984 */ /* 0x000e280000000800 */
[----:B------:R-:W0:Y:S01]  /*1580*/  LDS R26, [R21+0x14] ;  /* 0x00001400151a7984 */ /* 0x000e220000000800 */
[----:B-1----:R-:W-:Y:S01]  /*1590*/  IMAD.WIDE R28, R2, 0x4, R14 ;  /* 0x00000004021c7825 */ /* 0x002fe200078e020e */
[----:B------:R-:W-:-:S02]  /*15a0*/  LEA R2, R3, R2, 0x2 ;  /* 0x0000000203027211 */ /* 0x000fc400078e10ff */
[----:B------:R-:W1:Y:S03]  /*15b0*/  LDS R24, [R21+0x18] ;  /* 0x0000180015187984 */ /* 0x000e660000000800 */
[----:B------:R-:W-:Y:S01]  /*15c0*/  IMAD.WIDE R14, R2, 0x4, R14 ;  /* 0x00000004020e7825 */ /* 0x000fe200078e020e */
[----:B------:R-:W1:Y:S01]  /*15d0*/  LDS R21, [R21+0x1c] ;  /* 0x00001c0015157984 */ /* 0x000e620000000800 */
[----:B------:R-:W-:-:S03]  /*15e0*/  LEA R2, R3, R2, 0x2 ;  /* 0x0000000203027211 */ /* 0x000fc600078e10ff */
[----:B--2---:R2:W-:Y:S02]  /*15f0*/  STG.E desc[UR6][R28.64], R17 ;  /* 0x000000111c007986 */ /* 0x0045e4000c101906 */
[----:B--2---:R-:W-:-:S04]  /*1600*/  IMAD.WIDE R16, R3, 0x4, R28 ;  /* 0x0000000403107825 */ /* 0x004fc800078e021c */
[C---:B------:R-:W-:Y:S01]  /*1610*/  IMAD.WIDE R28, R3.reuse, 0x4, R14 ;  /* 0x00000004031c7825 */ /* 0x040fe200078e020e */
[----:B---3--:R2:W-:Y:S03]  /*1620*/  STG.E desc[UR6][R16.64], R19 ;  /* 0x0000001310007986 */ /* 0x0085e6000c101906 */
[----:B--2---:R-:W-:-:S04]  /*1630*/  IMAD.WIDE R18, R3, 0x4, R16 ;  /* 0x0000000403127825 */ /* 0x004fc800078e0210 */
[C---:B------:R-:W-:Y:S01]  /*1640*/  IMAD.WIDE R16, R3.reuse, 0x4, R28 ;  /* 0x0000000403107825 */ /* 0x040fe200078e021c */
[----:B----4-:R2:W-:Y:S03]  /*1650*/  STG.E desc[UR6][R18.64], R25 ;  /* 0x0000001912007986 */ /* 0x0105e6000c101906 */
[----:B--2---:R-:W-:Y:S01]  /*1660*/  IMAD.WIDE R18, R3, 0x4, R18 ;  /* 0x0000000403127825 */ /* 0x004fe200078e0212 */
[----:B------:R-:W-:-:S04]  /*1670*/  MOV R25, R7 ;  /* 0x0000000700197202 */ /* 0x000fc80000000f00 */
[----:B-----5:R-:W-:Y:S04]  /*1680*/  STG.E desc[UR6][R18.64], R23 ;  /* 0x0000001712007986 */ /* 0x020fe8000c101906 */
[----:B0-----:R0:W-:Y:S04]  /*1690*/  STG.E desc[UR6][R14.64], R27 ;  /* 0x0000001b0e007986 */ /* 0x0011e8000c101906 */
[----:B------:R3:W-:Y:S04]  /*16a0*/  STG.E desc[UR6][R28.64], R26 ;  /* 0x0000001a1c007986 */ /* 0x0007e8000c101906 */
[----:B-1----:R3:W-:Y:S01]  /*16b0*/  STG.E desc[UR6][R16.64], R24 ;  /* 0x0000001810007986 */ /* 0x0027e2000c101906 */
[----:B0-----:R-:W-:-:S05]  /*16c0*/  IMAD.WIDE R14, R3, 0x4, R16 ;  /* 0x00000004030e7825 */ /* 0x001fca00078e0210 */
[----:B------:R3:W-:Y:S02]  /*16d0*/  STG.E desc[UR6][R14.64], R21 ;  /* 0x000000150e007986 */ /* 0x0007e4000c101906 */
.L_x_15:
[----:B------:R-:W-:-:S13]  /*16e0*/  ISETP.NE.OR P0, PT, R22, R7, P0 ;  /* 0x000000071600720c */ /* 0x000fda0000705670 */
[----:B------:R-:W-:Y:S05]  /*16f0*/  @!P0 BRA `(.L_x_11) ;  /* 0x0000000000488947 */ /* 0x000fea0003800000 */
.L_x_12:
[----:B---3--:R-:W-:Y:S01]  /*1700*/  LEA R26, R22, R8, 0x2 ;  /* 0x00000008161a7211 */ /* 0x008fe200078e10ff */
[----:B0---4-:R-:W-:Y:S01]  /*1710*/  IMAD.WIDE R24, R2, 0x4, R12 ;  /* 0x0000000402187825 */ /* 0x011fe200078e020c */
[----:B------:R-:W-:Y:S02]  /*1720*/  IADD3 R22, PT, PT, R22, 0x4, RZ ;  /* 0x0000000416167810 */ /* 0x000fe40007ffe0ff */
[C---:B------:R-:W-:Y:S01]  /*1730*/  LEA R2, R3.reuse, R2, 0x2 ;  /* 0x0000000203027211 */ /* 0x040fe200078e10ff */
[----:B------:R-:W0:Y:S01]  /*1740*/  LDS R21, [R26] ;  /* 0x000000001a157984 */ /* 0x000e220000000800 */
[----:B------:R-:W-:Y:S01]  /*1750*/  ISETP.NE.AND P0, PT, R22, R7, PT ;  /* 0x000000071600720c */ /* 0x000fe20003f05270 */
[C---:B--2---:R-:W-:Y:S02]  /*1760*/  IMAD.WIDE R18, R3.reuse, 0x4, R24 ;  /* 0x0000000403127825 */ /* 0x044fe400078e0218 */
[----:B------:R-:W2:Y:S04]  /*1770*/  LDS R23, [R26+0x4] ;  /* 0x000004001a177984 */ /* 0x000ea80000000800 */
[----:B------:R-:W3:Y:S01]  /*1780*/  LDS R27, [R26+0x8] ;  /* 0x000008001a1b7984 */ /* 0x000ee20000000800 */
[----:B-1----:R-:W-:-:S03]  /*1790*/  IMAD.WIDE R16, R3, 0x4, R18 ;  /* 0x0000000403107825 */ /* 0x002fc600078e0212 */
[----:B------:R-:W1:Y:S01]  /*17a0*/  LDS R29, [R26+0xc] ;  /* 0x00000c001a1d7984 */ /* 0x000e620000000800 */
[----:B------:R-:W-:-:S03]  /*17b0*/  IMAD.WIDE R14, R3, 0x4, R16 ;  /* 0x00000004030e7825 */ /* 0x000fc600078e0210 */
[----:B0-----:R4:W-:Y:S04]  /*17c0*/  STG.E desc[UR6][R24.64], R21 ;  /* 0x0000001518007986 */ /* 0x0019e8000c101906 */
[----:B--2---:R4:W-:Y:S04]  /*17d0*/  STG.E desc[UR6][R18.64], R23 ;  /* 0x0000001712007986 */ /* 0x0049e8000c101906 */
[----:B---3--:R4:W-:Y:S04]  /*17e0*/  STG.E desc[UR6][R16.64], R27 ;  /* 0x0000001b10007986 */ /* 0x0089e8000c101906 */
[----:B-1----:R4:W-:Y:S01]  /*17f0*/  STG.E desc[UR6][R14.64], R29 ;  /* 0x0000001d0e007986 */ /* 0x0029e2000c101906 */
[----:B------:R-:W-:Y:S05]  /*1800*/  @P0 BRA `(.L_x_12) ;  /* 0xfffffffc00bc0947 */ /* 0x000fea000383ffff */
[----:B----4-:R-:W-:-:S07]  /*1810*/  MOV R25, R7 ;  /* 0x0000000700197202 */ /* 0x010fce0000000f00 */
.L_x_11:
[----:B------:R-:W-:Y:S05]  /*1820*/  @!P1 BRA `(.L_x_4) ;  /* 0x0000000000389947 */ /* 0x000fea0003800000 */
[----:B-123--:R-:W-:Y:S01]  /*1830*/  LEA R16, R25, R8, 0x2 ;  /* 0x0000000819107211 */ /* 0x00efe200078e10ff */
[----:B0-----:R-:W0:Y:S01]  /*1840*/  LDC.64 R12, c[0x0][0x380] ;  /* 0x0000e000ff0c7b82 */ /* 0x001e220000000a00 */
[----:B------:R-:W-:-:S03]  /*1850*/  ISETP.NE.AND P0, PT, R6, 0x1, PT ;  /* 0x000000010600780c */ /* 0x000fc60003f05270 */
[----:B------:R-:W1:Y:S01]  /*1860*/  LDS R15, [R16] ;  /* 0x00000000100f7984 */ /* 0x000e620000000800 */
[----:B0-----:R-:W-:-:S05]  /*1870*/  IMAD.WIDE R12, R2, 0x4, R12 ;  /* 0x00000004020c7825 */ /* 0x001fca00078e020c */
[----:B-1----:R4:W-:Y:S04]  /*1880*/  STG.E desc[UR6][R12.64], R15 ;  /* 0x0000000f0c007986 */ /* 0x0029e8000c101906 */
[----:B------:R-:W-:Y:S05]  /*1890*/  @!P0 BRA `(.L_x_4) ;  /* 0x00000000001c8947 */ /* 0x000fea0003800000 */
[----:B------:R-:W-:Y:S01]  /*18a0*/  ISETP.NE.AND P0, PT, R6, 0x2, PT ;  /* 0x000000020600780c */ /* 0x000fe20003f05270 */
[----:B------:R-:W0:Y:S01]  /*18b0*/  LDS R17, [R16+0x4] ;  /* 0x0000040010117984 */ /* 0x000e220000000800 */
[----:B----4-:R-:W-:-:S11]  /*18c0*/  IMAD.WIDE R12, R3, 0x4, R12 ;  /* 0x00000004030c7825 */ /* 0x010fd600078e020c */
[----:B------:R-:W1:Y:S01]  /*18d0*/  @P0 LDS R19, [R16+0x8] ;  /* 0x0000080010130984 */ /* 0x000e620000000800 */
[----:B------:R-:W-:-:S03]  /*18e0*/  @P0 IMAD.WIDE R14, R3, 0x4, R12 ;  /* 0x00000004030e0825 */ /* 0x000fc600078e020c */
[----:B0-----:R0:W-:Y:S04]  /*18f0*/  STG.E desc[UR6][R12.64], R17 ;  /* 0x000000110c007986 */ /* 0x0011e8000c101906 */
[----:B-1----:R0:W-:Y:S02]  /*1900*/  @P0 STG.E desc[UR6][R14.64], R19 ;  /* 0x000000130e000986 */ /* 0x0021e4000c101906 */
.L_x_4:
[----:B------:R-:W-:Y:S02]  /*1910*/  IADD3 R2, PT, PT, R3, R10, RZ ;  /* 0x0000000a03027210 */ /* 0x000fe40007ffe0ff */
[----:B01-3--:R-:W-:-:S07]  /*1920*/  MOV R14, 0xffffffff ;  /* 0xffffffff000e7802 */ /* 0x00bfce0000000f00 */
.L_x_3:
[----:B------:R-:W-:Y:S05]  /*1930*/  BSYNC.RECONVERGENT B1 ;  /* 0x0000000000017941 */ /* 0x000fea0003800200 */
.L_x_2:
[----:B------:R-:W4:Y:S01]  /*1940*/  LDCU UR4, c[0x0][0x398] ;  /* 0x00007300ff0477ac */ /* 0x000f220008000800 */
[----:B------:R-:W-:Y:S01]  /*1950*/  IMAD.IADD R10, R3, 0x1, R10 ;  /* 0x00000001030a7824 */ /* 0x000fe200078e020a */
[----:B------:R-:W-:Y:S02]  /*1960*/  IADD3 R14, PT, PT, R14, 0x1, RZ ;  /* 0x000000010e0e7810 */ /* 0x000fe40007ffe0ff */
[----:B----4-:R-:W-:-:S04]  /*1970*/  MOV R13, UR4 ;  /* 0x00000004000d7c02 */ /* 0x010fc80008000f00 */
[----:B------:R-:W-:-:S13]  /*1980*/  ISETP.GE.AND P0, PT, R10, R13, PT ;  /* 0x0000000d0a00720c */ /* 0x000fda0003f06270 */
[----:B------:R-:W-:Y:S05]  /*1990*/  @!P0 BRA `(.L_x_16) ;  /* 0xffffffe800508947 */ /* 0x000fea000383ffff */
.L_x_1:
[----:B------:R-:W-:Y:S05]  /*19a0*/  BSYNC.RECONVERGENT B0 ;  /* 0x0000000000007941 */ /* 0x000fea0003800200 */
.L_x_0:
[----:B------:R-:W-:-:S13]  /*19b0*/  ISETP.GE.AND P0, PT, R2, R13, PT ;  /* 0x0000000d0200720c */ /* 0x000fda0003f06270 */
[----:B------:R-:W-:Y:S05]  /*19c0*/  @P0 EXIT ;  /* 0x000000000000094d */ /* 0x000fea0003800000 */
[----:B------:R-:W1:Y:S01]  /*19d0*/  I2F.U32.RP R9, R3 ;  /* 0x0000000300097306 */ /* 0x000e620000209000 */
[C---:B------:R-:W-:Y:S01]  /*19e0*/  IADD3 R0, PT, PT, R3.reuse, R2, RZ ;  /* 0x0000000203007210 */ /* 0x040fe20007ffe0ff */
[----:B------:R-:W-:Y:S01]  /*19f0*/  BSSY.RECONVERGENT B1, `(.L_x_17) ;  /* 0x00000d9000017945 */ /* 0x000fe20003800200 */
[----:B------:R-:W-:Y:S02]  /*1a00*/  IADD3 R11, PT, PT, RZ, -R3, RZ ;  /* 0x80000003ff0b7210 */ /* 0x000fe40007ffe0ff */
[CC--:B------:R-:W-:Y:S02]  /*1a10*/  ISETP.GE.AND P0, PT, R0.reuse, R13.reuse, PT ;  /* 0x0000000d0000720c */ /* 0x0c0fe40003f06270 */
[----:B------:R-:W-:Y:S02]  /*1a20*/  VIMNMX R5, PT, PT, R0, R13, !PT ;  /* 0x0000000d00057248 */ /* 0x000fe40007fe0100 */
[----:B------:R-:W-:Y:S02]  /*1a30*/  SEL R8, RZ, 0x1, P0 ;  /* 0x00000001ff087807 */ /* 0x000fe40000000000 */
[----:B------:R-:W-:-:S02]  /*1a40*/  ISETP.NE.U32.AND P2, PT, R3, RZ, PT ;  /* 0x000000ff0300720c */ /* 0x000fc40003f45070 */
[----:B------:R-:W-:Y:S01]  /*1a50*/  IADD3 R0, PT, PT, R5, -R0, -R8 ;  /* 0x8000000005007210 */ /* 0x000fe20007ffe808 */
[----:B-1----:R-:W1:Y:S01]  /*1a60*/  MUFU.RCP R9, R9 ;  /* 0x0000000900097308 */ /* 0x002e620000001000 */
[----:B------:R-:W-:Y:S02]  /*1a70*/  MOV R28, R2 ;  /* 0x00000002001c7202 */ /* 0x000fe40000000f00 */
[----:B-1----:R-:W-:-:S05]  /*1a80*/  IADD3 R6, PT, PT, R9, 0xffffffe, RZ ;  /* 0x0ffffffe09067810 */ /* 0x002fca0007ffe0ff */
[----:B------:R1:W3:Y:S02]  /*1a90*/  F2I.FTZ.U32.TRUNC.NTZ R7, R6 ;  /* 0x0000000600077305 */ /* 0x0002e4000021f000 */
[----:B-1----:R-:W-:Y:S02]  /*1aa0*/  HFMA2 R6, -RZ, RZ, 0, 0 ;  /* 0x00000000ff067431 */ /* 0x002fe400000001ff */
[----:B---3--:R-:W-:-:S04]  /*1ab0*/  IMAD R11, R11, R7, RZ ;  /* 0x000000070b0b7224 */ /* 0x008fc800078e02ff */
[----:B------:R-:W-:-:S06]  /*1ac0*/  IMAD.HI.U32 R7, R7, R11, R6 ;  /* 0x0000000b07077227 */ /* 0x000fcc00078e0006 */
[----:B------:R-:W-:-:S05]  /*1ad0*/  IMAD.HI.U32 R7, R7, R0, RZ ;  /* 0x0000000007077227 */ /* 0x000fca00078e00ff */
[----:B------:R-:W-:-:S05]  /*1ae0*/  IADD3 R5, PT, PT, -R7, RZ, RZ ;  /* 0x000000ff07057210 */ /* 0x000fca0007ffe1ff */
[----:B------:R-:W-:-:S05]  /*1af0*/  IMAD R0, R3, R5, R0 ;  /* 0x0000000503007224 */ /* 0x000fca00078e0200 */
[----:B------:R-:W-:-:S13]  /*1b00*/  ISETP.GE.U32.AND P0, PT, R0, R3, PT ;  /* 0x000000030000720c */ /* 0x000fda0003f06070 */
[----:B------:R-:W-:Y:S02]  /*1b10*/  @P0 IADD3 R0, PT, PT, -R3, R0, RZ ;  /* 0x0000000003000210 */ /* 0x000fe40007ffe1ff */
[----:B------:R-:W-:Y:S02]  /*1b20*/  @P0 IADD3 R7, PT, PT, R7, 0x1, RZ ;  /* 0x0000000107070810 */ /* 0x000fe40007ffe0ff */
[----:B------:R-:W-:-:S13]  /*1b30*/  ISETP.GE.U32.AND P1, PT, R0, R3, PT ;  /* 0x000000030000720c */ /* 0x000fda0003f26070 */
[----:B------:R-:W-:Y:S02]  /*1b40*/  @P1 IADD3 R7, PT, PT, R7, 0x1, RZ ;  /* 0x0000000107071810 */ /* 0x000fe40007ffe0ff */
[----:B------:R-:W-:-:S04]  /*1b50*/  @!P2 LOP3.LUT R7, RZ, R3, RZ, 0x33, !PT ;  /* 0x00000003ff07a212 */ /* 0x000fc800078e33ff */
[----:B------:R-:W-:Y:S02]  /*1b60*/  IADD3 R0, PT, PT, R8, R7, RZ ;  /* 0x0000000708007210 */ /* 0x000fe40007ffe0ff */
[----:B------:R-:W-:Y:S02]  /*1b70*/  MOV R7, RZ ;  /* 0x000000ff00077202 */ /* 0x000fe40000000f00 */
[C---:B------:R-:W-:Y:S02]  /*1b80*/  ISETP.GE.U32.AND P0, PT, R0.reuse, 0x3, PT ;  /* 0x000000030000780c */ /* 0x040fe40003f06070 */
[----:B------:R-:W-:-:S04]  /*1b90*/  IADD3 R5, PT, PT, R0, 0x1, RZ ;  /* 0x0000000100057810 */ /* 0x000fc80007ffe0ff */
[----:B------:R-:W-:-:S07]  /*1ba0*/  LOP3.LUT R8, R5, 0x3, RZ, 0xc0, !PT ;  /* 0x0000000305087812 */ /* 0x000fce00078ec0ff */
[----:B------:R-:W-:Y:S05]  /*1bb0*/  @!P0 BRA `(.L_x_18) ;  /* 0x0000000800f08947 */ /* 0x000fea0003800000 */
[----:B------:R-:W1:Y:S01]  /*1bc0*/  S2UR UR5, SR_CgaCtaId ;  /* 0x00000000000579c3 */ /* 0x000e620000008800 */
[----:B------:R-:W-:Y:S01]  /*1bd0*/  LOP3.LUT R7, R5, 0xfffffffc, RZ, 0xc0, !PT ;  /* 0xfffffffc05077812 */ /* 0x000fe200078ec0ff */
[----:B------:R-:W-:Y:S01]  /*1be0*/  UMOV UR4, 0x400 ;  /* 0x0000040000047882 */ /* 0x000fe20000000000 */
[----:B------:R-:W-:Y:S01]  /*1bf0*/  BSSY.RELIABLE B0, `(.L_x_19) ;  /* 0x000009f000007945 */ /* 0x000fe20003800100 */
[----:B------:R-:W-:Y:S02]  /*1c00*/  MOV R28, R2 ;  /* 0x00000002001c7202 */ /* 0x000fe40000000f00 */
[----:B------:R-:W-:Y:S02]  /*1c10*/  IADD3 R9, PT, PT, -R7, RZ, RZ ;  /* 0x000000ff07097210 */ /* 0x000fe40007ffe1ff */
[----:B0-----:R-:W0:Y:S02]  /*1c20*/  LDC.64 R12, c[0x0][0x390] ;  /* 0x0000e400ff0c7b82 */ /* 0x001e240000000a00 */
[----:B------:R-:W-:Y:S01]  /*1c30*/  ISETP.GE.AND P0, PT, R9, RZ, PT ;  /* 0x000000ff0900720c */ /* 0x000fe20003f06270 */
[----:B-1----:R-:W-:-:S06]  /*1c40*/  ULEA UR4, UR5, UR4, 0x18 ;  /* 0x0000000405047291 */ /* 0x002fcc000f8ec0ff */
[----:B------:R-:W-:-:S04]  /*1c50*/  LEA R6, R4, UR4, 0x2 ;  /* 0x0000000404067c11 */ /* 0x000fc8000f8e10ff */
[----:B------:R-:W-:Y:S02]  /*1c60*/  IADD3 R6, PT, PT, R6, 0x8, RZ ;  /* 0x0000000806067810 */ /* 0x000fe40007ffe0ff */
[----:B------:R-:W-:Y:S05]  /*1c70*/  @P0 BRA `(.L_x_20) ;  /* 0x0000000800580947 */ /* 0x000fea0003800000 */
[----:B------:R-:W-:Y:S01]  /*1c80*/  IADD3 R10, PT, PT, -R9, RZ, RZ ;  /* 0x000000ff090a7210 */ /* 0x000fe20007ffe1ff */
[----:B------:R-:W-:Y:S01]  /*1c90*/  BSSY.RECONVERGENT B2, `(.L_x_21) ;  /* 0x000005e000027945 */ /* 0x000fe20003800200 */
[----:B------:R-:W-:Y:S02]  /*1ca0*/  PLOP3.LUT P0, PT, PT, PT, PT, 0x80, 0x8 ;  /* 0x000000000008781c */ /* 0x000fe40003f0f070 */
[----:B------:R-:W-:-:S13]  /*1cb0*/  ISETP.GT.AND P1, PT, R10, 0xc, PT ;  /* 0x0000000c0a00780c */ /* 0x000fda0003f24270 */
[----:B------:R-:W-:Y:S05]  /*1cc0*/  @!P1 BRA `(.L_x_22) ;  /* 0x0000000400689947 */ /* 0x000fea0003800000 */
[----:B------:R-:W1:Y:S01]  /*1cd0*/  LDC.64 R14, c[0x0][0x390] ;  /* 0x0000e400ff0e7b82 */ /* 0x000e620000000a00 */
[----:B------:R-:W-:-:S13]  /*1ce0*/  PLOP3.LUT P0, PT, PT, PT, PT, 0x8, 0x80 ;  /* 0x000000000080781c */ /* 0x000fda0003f0e170 */
.L_x_23:
[----:B-1----:R-:W-:Y:S01]  /*1cf0*/  IMAD.WIDE R24, R28, 0x4, R14 ;  /* 0x000000041c187825 */ /* 0x002fe200078e020e */
[----:B------:R-:W-:Y:S04]  /*1d00*/  LDS R23, [R6+-0x4] ;  /* 0xfffffc0006177984 */ /* 0x000fe80000000800 */
[----:B------:R-:W3:Y:S01]  /*1d10*/  LDG.E R29, desc[UR6][R24.64] ;  /* 0x00000006181d7981 */ /* 0x000ee2000c1e1900 */
[----:B------:R-:W-:-:S05]  /*1d20*/  IMAD.WIDE R20, R3, 0x4, R24 ;  /* 0x0000000403147825 */ /* 0x000fca00078e0218 */
[----:B------:R-:W4:Y:S01]  /*1d30*/  LDG.E R22, desc[UR6][R20.64] ;  /* 0x0000000614167981 */ /* 0x000f22000c1e1900 */
[----:B------:R-:W-:-:S05]  /*1d40*/  IMAD.WIDE R10, R3, 0x4, R20 ;  /* 0x00000004030a7825 */ /* 0x000fca00078e0214 */
[----:B--2---:R1:W2:Y:S02]  /*1d50*/  LDG.E R17, desc[UR6][R10.64] ;  /* 0x000000060a117981 */ /* 0x0042a4000c1e1900 */
[----:B-1----:R-:W-:-:S05]  /*1d60*/  IMAD.WIDE R10, R3, 0x4, R10 ;  /* 0x00000004030a7825 */ /* 0x002fca00078e020a */
[----:B------:R-:W5:Y:S01]  /*1d70*/  LDG.E R19, desc[UR6][R10.64] ;  /* 0x000000060a137981 */ /* 0x000f62000c1e1900 */
[----:B------:R-:W-:-:S03]  /*1d80*/  LEA R21, R3, R28, 0x2 ;  /* 0x0000001c03157211 */ /* 0x000fc600078e10ff */
[----:B------:R-:W-:Y:S02]  /*1d90*/  LDS R28, [R6] ;  /* 0x00000000061c7984 */ /* 0x000fe40000000800 */
[----:B------:R-:W-:-:S05]  /*1da0*/  IMAD.WIDE R26, R21, 0x4, R14 ;  /* 0x00000004151a7825 */ /* 0x000fca00078e020e */
[----:B------:R1:W5:Y:S02]  /*1db0*/  LDG.E R16, desc[UR6][R26.64] ;  /* 0x000000061a107981 */ /* 0x000364000c1e1900 */
[----:B-1----:R-:W-:-:S05]  /*1dc0*/  IMAD.WIDE R26, R3, 0x4, R26 ;  /* 0x00000004031a7825 */ /* 0x002fca00078e021a */
[----:B------:R1:W5:Y:S01]  /*1dd0*/  LDG.E R18, desc[UR6][R26.64] ;  /* 0x000000061a127981 */ /* 0x000362000c1e1900 */
[----:B------:R-:W-:-:S05]  /*1de0*/  IMAD.WIDE R24, R3, 0x4, R26 ;  /* 0x0000000403187825 */ /* 0x000fca00078e021a */
[----:B------:R0:W5:Y:S01]  /*1df0*/  LDG.E R20, desc[UR6][R24.64] ;  /* 0x0000000618147981 */ /* 0x000162000c1e1900 */
[----:B------:R-:W-:-:S03]  /*1e00*/  IMAD.WIDE R10, R3, 0x4, R24 ;  /* 0x00000004030a7825 */ /* 0x000fc600078e0218 */
[----:B-1----:R-:W3:Y:S04]  /*1e10*/  LDS R26, [R6+-0x8] ;  /* 0xfffff800061a7984 */ /* 0x002ee80000000800 */
[----:B------:R-:W5:Y:S01]  /*1e20*/  LDG.E R10, desc[UR6][R10.64] ;  /* 0x000000060a0a7981 */ /* 0x000f62000c1e1900 */
[----:B0-----:R-:W-:-:S03]  /*1e30*/  IMAD R24, R3, 0x4, R21 ;  /* 0x0000000403187824 */ /* 0x001fc600078e0215 */
[----:B------:R-:W5:Y:S01]  /*1e40*/  LDS R21, [R6+0x4] ;  /* 0x0000040006157984 */ /* 0x000f620000000800 */
[----:B---3--:R-:W-:-:S05]  /*1e50*/  FADD R25, R29, R26 ;  /* 0x0000001a1d197221 */ /* 0x008fca0000000000 */
[----:B------:R2:W-:Y:S01]  /*1e60*/  STS [R6+-0x8], R25 ;  /* 0xfffff81906007388 */ /* 0x0005e20000000800 */
[----:B------:R-:W-:-:S04]  /*1e70*/  IMAD.WIDE R26, R24, 0x4, R14 ;  /* 0x00000004181a7825 */ /* 0x000fc800078e020e */
[----:B--2---:R-:W-:Y:S02]  /*1e80*/  FADD R25, R17, R28 ;  /* 0x0000001c11197221 */ /* 0x004fe40000000000 */
[----:B------:R-:W0:Y:S01]  /*1e90*/  LDS R17, [R6+0x8] ;  /* 0x0000080006117984 */ /* 0x000e220000000800 */
[----:B----4-:R-:W-:Y:S01]  /*1ea0*/  FADD R23, R22, R23 ;  /* 0x0000001716177221 */ /* 0x010fe20000000000 */
[----:B------:R-:W-:Y:S02]  /*1eb0*/  IMAD.WIDE R28, R3, 0x4, R26 ;  /* 0x00000004031c7825 */ /* 0x000fe400078e021a */
[----:B------:R1:W2:Y:S04]  /*1ec0*/  LDG.E R22, desc[UR6][R26.64] ;  /* 0x000000061a167981 */ /* 0x0002a8000c1e1900 */
[----:B------:R3:W4:Y:S04]  /*1ed0*/  LDG.E R11, desc[UR6][R28.64] ;  /* 0x000000061c0b7981 */ /* 0x000728000c1e1900 */
[----:B-1----:R-:W1:Y:S01]  /*1ee0*/  LDS R27, [R6+0xc] ;  /* 0x00000c00061b7984 */ /* 0x002e620000000800 */
[----:B-----5:R-:W-:-:S03]  /*1ef0*/  FADD R19, R19, R21 ;  /* 0x0000001513137221 */ /* 0x020fc60000000000 */
[----:B------:R-:W5:Y:S01]  /*1f00*/  LDS R21, [R6+0x10] ;  /* 0x0000100006157984 */ /* 0x000f620000000800 */
[----:B---3--:R-:W-:-:S03]  /*1f10*/  IMAD.WIDE R28, R3, 0x4, R28 ;  /* 0x00000004031c7825 */ /* 0x008fc600078e021c */
[----:B------:R3:W-:Y:S04]  /*1f20*/  STS [R6+-0x4], R23 ;  /* 0xfffffc1706007388 */ /* 0x0007e80000000800 */
[----:B---3--:R3:W4:Y:S01]  /*1f30*/  LDG.E R23, desc[UR6][R28.64] ;  /* 0x000000061c177981 */ /* 0x008722000c1e1900 */
[----:B------:R-:W-:Y:S01]  /*1f40*/  LEA R24, R3, R24, 0x2 ;  /* 0x0000001803187211 */ /* 0x000fe200078e10ff */
[----:B0-----:R-:W-:-:S04]  /*1f50*/  FADD R26, R16, R17 ;  /* 0x00000011101a7221 */ /* 0x001fc80000000000 */
[----:B------:R-:W-:Y:S01]  /*1f60*/  IMAD.WIDE R16, R24, 0x4, R14 ;  /* 0x0000000418107825 */ /* 0x000fe200078e020e */
[----:B------:R0:W-:Y:S03]  /*1f70*/  STS [R6+0x8], R26 ;  /* 0x0000081a06007388 */ /* 0x0001e60000000800 */
[C---:B---3--:R-:W-:Y:S01]  /*1f80*/  IMAD.WIDE R28, R3.reuse, 0x4, R28 ;  /* 0x00000004031c7825 */ /* 0x048fe200078e021c */
[----:B------:R3:W-:Y:S04]  /*1f90*/  STS [R6+0x4], R19 ;  /* 0x0000041306007388 */ /* 0x0007e80000000800 */
[----:B0-----:R0:W4:Y:S01]  /*1fa0*/  LDG.E R26, desc[UR6][R16.64] ;  /* 0x00000006101a7981 */ /* 0x001122000c1e1900 */
[----:B-1----:R-:W-:Y:S01]  /*1fb0*/  FADD R27, R18, R27 ;  /* 0x0000001b121b7221 */ /* 0x002fe20000000000 */
[----:B0-----:R-:W-:-:S02]  /*1fc0*/  IMAD.WIDE R16, R3, 0x4, R16 ;  /* 0x0000000403107825 */ /* 0x001fc400078e0210 */
[----:B------:R0:W-:Y:S02]  /*1fd0*/  STS [R6], R25 ;  /* 0x0000001906007388 */ /* 0x0001e40000000800 */
[C---:B---3--:R-:W-:Y:S02]  /*1fe0*/  IMAD.WIDE R18, R3.reuse, 0x4, R16 ;  /* 0x0000000403127825 */ /* 0x048fe400078e0210 */
[----:B0-----:R-:W3:Y:S04]  /*1ff0*/  LDG.E R25, desc[UR6][R28.64] ;  /* 0x000000061c197981 */ /* 0x001ee8000c1e1900 */
[----:B------:R5:W3:Y:S04]  /*2000*/  LDG.E R28, desc[UR6][R16.64] ;  /* 0x00000006101c7981 */ /* 0x000ae8000c1e1900 */
[----:B------:R0:W3:Y:S01]  /*2010*/  LDG.E R29, desc[UR6][R18.64] ;  /* 0x00000006121d7981 */ /* 0x0000e2000c1e1900 */
[----:B-----5:R-:W-:Y:S01]  /*2020*/  FADD R17, R20, R21 ;  /* 0x0000001514117221 */ /* 0x020fe20000000000 */
[----:B------:R-:W-:-:S02]  /*2030*/  IMAD.WIDE R20, R3, 0x4, R18 ;  /* 0x0000000403147825 */ /* 0x000fc400078e0212 */
[----:B------:R-:W-:Y:S04]  /*2040*/  LDS R16, [R6+0x1c] ;  /* 0x00001c0006107984 */ /* 0x000fe80000000800 */
[----:B0-----:R-:W0:Y:S04]  /*2050*/  LDS R19, [R6+0x14] ;  /* 0x0000140006137984 */ /* 0x001e280000000800 */
[----:B------:R1:W5:Y:S04]  /*2060*/  LDG.E R20, desc[UR6][R20.64] ;  /* 0x0000000614147981 */ /* 0x000368000c1e1900 */
[----:B------:R-:W-:Y:S04]  /*2070*/  LDS R18, [R6+0x20] ;  /* 0x0000200006127984 */ /* 0x000fe80000000800 */
[----:B-1----:R-:W2:Y:S04]  /*2080*/  LDS R21, [R6+0x18] ;  /* 0x0000180006157984 */ /* 0x002ea80000000800 */
[----:B------:R-:W-:Y:S04]  /*2090*/  STS [R6+0x10], R17 ;  /* 0x0000101106007388 */ /* 0x000fe80000000800 */
[----:B------:R-:W1:Y:S01]  /*20a0*/  LDS R17, [R6+0x28] ;  /* 0x0000280006117984 */ /* 0x000e620000000800 */
[----:B0-----:R-:W-:Y:S01]  /*20b0*/  FADD R10, R10, R19 ;  /* 0x000000130a0a7221 */ /* 0x001fe20000000000 */
[----:B------:R-:W-:-:S04]  /*20c0*/  IADD3 R9, PT, PT, R9, 0x10, RZ ;  /* 0x0000001009097810 */ /* 0x000fc80007ffe0ff */
[----:B------:R-:W-:Y:S01]  /*20d0*/  ISETP.GE.AND P1, PT, R9, -0xc, PT ;  /* 0xfffffff40900780c */ /* 0x000fe20003f26270 */
[----:B------:R-:W-:Y:S04]  /*20e0*/  STS [R6+0xc], R27 ;  /* 0x00000c1b06007388 */ /* 0x000fe80000000800 */
[----:B------:R-:W-:Y:S01]  /*20f0*/  STS [R6+0x14], R10 ;  /* 0x0000140a06007388 */ /* 0x000fe20000000800 */
[----:B--2---:R-:W-:-:S03]  /*2100*/  FADD R22, R22, R21 ;  /* 0x0000001516167221 */ /* 0x004fc60000000000 */
[----:B------:R-:W-:Y:S01]  /*2110*/  LDS R21, [R6+0x2c] ;  /* 0x00002c0006157984 */ /* 0x000fe20000000800 */
[----:B----4-:R-:W-:-:S03]  /*2120*/  FADD R19, R11, R16 ;  /* 0x000000100b137221 */ /* 0x010fc60000000000 */
[----:B------:R-:W3:Y:S04]  /*2130*/  LDS R16, [R6+0x24] ;  /* 0x0000240006107984 */ /* 0x000ee80000000800 */
[----:B------:R-:W-:Y:S01]  /*2140*/  LDS R11, [R6+0x34] ;  /* 0x00003400060b7984 */ /* 0x000fe20000000800 */
[----:B------:R-:W-:-:S03]  /*2150*/  FADD R23, R23, R18 ;  /* 0x0000001217177221 */ /* 0x000fc60000000000 */
[----:B------:R-:W0:Y:S04]  /*2160*/  LDS R18, [R6+0x30] ;  /* 0x0000300006127984 */ /* 0x000e280000000800 */
[----:B------:R-:W-:Y:S04]  /*2170*/  STS [R6+0x18], R22 ;  /* 0x0000181606007388 */ /* 0x000fe80000000800 */
[----:B------:R-:W-:Y:S04]  /*2180*/  STS [R6+0x1c], R19 ;  /* 0x00001c1306007388 */ /* 0x000fe80000000800 */
[----:B------:R-:W-:Y:S01]  /*2190*/  STS [R6+0x20], R23 ;  /* 0x0000201706007388 */ /* 0x000fe20000000800 */
[----:B-1----:R-:W-:-:S05]  /*21a0*/  FADD R17, R26, R17 ;  /* 0x000000111a117221 */ /* 0x002fca0000000000 */
[----:B------:R-:W-:Y:S01]  /*21b0*/  STS [R6+0x28], R17 ;  /* 0x0000281106007388 */ /* 0x000fe20000000800 */
[----:B---3--:R-:W-:-:S05]  /*21c0*/  FADD R25, R25, R16 ;  /* 0x0000001019197221 */ /* 0x008fca0000000000 */
[----:B------:R-:W-:Y:S01]  /*21d0*/  STS [R6+0x24], R25 ;  /* 0x0000241906007388 */ /* 0x000fe20000000800 */
[----:B------:R-:W-:Y:S01]  /*21e0*/  FADD R21, R28, R21 ;  /* 0x000000151c157221 */ /* 0x000fe20000000000 */
[----:B0-----:R-:W-:-:S04]  /*21f0*/  FADD R29, R29, R18 ;  /* 0x000000121d1d7221 */ /* 0x001fc80000000000 */
[----:B------:R-:W-:Y:S01]  /*2200*/  STS [R6+0x2c], R21 ;  /* 0x00002c1506007388 */ /* 0x000fe20000000800 */
[----:B------:R-:W-:-:S03]  /*2210*/  LEA R28, R3, R24, 0x2 ;  /* 0x00000018031c7211 */ /* 0x000fc600078e10ff */
[----:B------:R-:W-:Y:S01]  /*2220*/  STS [R6+0x30], R29 ;  /* 0x0000301d06007388 */ /* 0x000fe20000000800 */
[----:B-----5:R-:W-:-:S05]  /*2230*/  FADD R11, R20, R11 ;  /* 0x0000000b140b7221 */ /* 0x020fca0000000000 */
[----:B------:R0:W-:Y:S02]  /*2240*/  STS [R6+0x34], R11 ;  /* 0x0000340b06007388 */ /* 0x0001e40000000800 */
[----:B0-----:R-:W-:Y:S01]  /*2250*/  IADD3 R6, PT, PT, R6, 0x40, RZ ;  /* 0x0000004006067810 */ /* 0x001fe20007ffe0ff */
[----:B------:R-:W-:Y:S06]  /*2260*/  @!P1 BRA `(.L_x_23) ;  /* 0xfffffff800a09947 */ /* 0x000fec000383ffff */
.L_x_22:
[----:B------:R-:W-:Y:S05]  /*2270*/  BSYNC.RECONVERGENT B2 ;  /* 0x0000000000027941 */ /* 0x000fea0003800200 */
.L_x_21:
[----:B------:R-:W-:Y:S01]  /*2280*/  IADD3 R10, PT, PT, -R9, RZ, RZ ;  /* 0x000000ff090a7210 */ /* 0x000fe20007ffe1ff */
[----:B------:R-:W-:Y:S03]  /*2290*/  BSSY.RECONVERGENT B2, `(.L_x_24) ;  /* 0x0000031000027945 */ /* 0x000fe60003800200 */
[----:B------:R-:W-:-:S13]  /*22a0*/  ISETP.GT.AND P1, PT, R10, 0x4, PT ;  /* 0x000000040a00780c */ /* 0x000fda0003f24270 */
[----:B------:R-:W-:Y:S05]  /*22b0*/  @!P1 BRA `(.L_x_25) ;  /* 0x0000000000b89947 */ /* 0x000fea0003800000 */
[----:B------:R-:W1:Y:S01]  /*22c0*/  LDC.64 R20, c[0x0][0x390] ;  /* 0x0000e400ff147b82 */ /* 0x000e620000000a00 */
[----:B------:R-:W3:Y:S01]  /*22d0*/  LDS R29, [R6+-0x8] ;  /* 0xfffff800061d7984 */ /* 0x000ee20000000800 */
[----:B-1----:R-:W-:-:S04]  /*22e0*/  IMAD.WIDE R24, R28, 0x4, R20 ;  /* 0x000000041c187825 */ /* 0x002fc800078e0214 */
[C---:B------:R-:W-:Y:S02]  /*22f0*/  IMAD.WIDE R26, R3.reuse, 0x4, R24 ;  /* 0x00000004031a7825 */ /* 0x040fe400078e0218 */
[----:B------:R-:W3:Y:S04]  /*2300*/  LDG.E R24, desc[UR6][R24.64] ;  /* 0x0000000618187981 */ /* 0x000ee8000c1e1900 */
[----:B------:R1:W4:Y:S01]  /*2310*/  LDG.E R25, desc[UR6][R26.64] ;  /* 0x000000061a197981 */ /* 0x000322000c1e1900 */
[C---:B------:R-:W-:Y:S01]  /*2320*/  LEA R28, R3.reuse, R28, 0x2 ;  /* 0x0000001c031c7211 */ /* 0x040fe200078e10ff */
[----:B------:R-:W-:-:S04]  /*2330*/  IMAD.WIDE R14, R3, 0x4, R26 ;  /* 0x00000004030e7825 */ /* 0x000fc800078e021a */
[----:B------:R-:W-:Y:S01]  /*2340*/  IMAD.WIDE R20, R28, 0x4, R20 ;  /* 0x000000041c147825 */ /* 0x000fe200078e0214 */
[----:B-1----:R-:W4:Y:S03]  /*2350*/  LDS R26, [R6+-0x4] ;  /* 0xfffffc00061a7984 */ /* 0x002f260000000800 */
[C---:B------:R-:W-:Y:S02]  /*2360*/  IMAD.WIDE R10, R3.reuse, 0x4, R20 ;  /* 0x00000004030a7825 */ /* 0x040fe400078e0214 */
[----:B------:R1:W5:Y:S02]  /*2370*/  LDG.E R20, desc[UR6][R20.64] ;  /* 0x0000000614147981 */ /* 0x000364000c1e1900 */
[C---:B--2---:R-:W-:Y:S02]  /*2380*/  IMAD.WIDE R16, R3.reuse, 0x4, R10 ;  /* 0x0000000403107825 */ /* 0x044fe400078e020a */
[----:B------:R-:W5:Y:S02]  /*2390*/  LDS R27, [R6+0x8] ;  /* 0x00000800061b7984 */ /* 0x000f640000000800 */
[----:B------:R-:W-:-:S02]  /*23a0*/  IMAD.WIDE R18, R3, 0x4, R14 ;  /* 0x0000000403127825 */ /* 0x000fc400078e020e */
[----:B------:R-:W2:Y:S02]  /*23b0*/  LDG.E R10, desc[UR6][R10.64] ;  /* 0x000000060a0a7981 */ /* 0x000ea4000c1e1900 */
[----:B------:R-:W-:Y:S02]  /*23c0*/  IMAD.WIDE R22, R3, 0x4, R16 ;  /* 0x0000000403167825 */ /* 0x000fe400078e0210 */
[----:B------:R0:W2:Y:S04]  /*23d0*/  LDG.E R14, desc[UR6][R14.64] ;  /* 0x000000060e0e7981 */ /* 0x0000a8000c1e1900 */
[----:B------:R-:W2:Y:S04]  /*23e0*/  LDG.E R18, desc[UR6][R18.64] ;  /* 0x0000000612127981 */ /* 0x000ea8000c1e1900 */
[----:B------:R2:W2:Y:S04]  /*23f0*/  LDG.E R16, desc[UR6][R16.64] ;  /* 0x0000000610107981 */ /* 0x0004a8000c1e1900 */
[----:B------:R-:W2:Y:S04]  /*2400*/  LDG.E R22, desc[UR6][R22.64] ;  /* 0x0000000616167981 */ /* 0x000ea8000c1e1900 */
[----:B-1----:R-:W2:Y:S04]  /*2410*/  LDS R21, [R6] ;  /* 0x0000000006157984 */ /* 0x002ea80000000800 */
[----:B0-----:R-:W-:Y:S04]  /*2420*/  LDS R15, [R6+0x10] ;  /* 0x00001000060f7984 */ /* 0x001fe80000000800 */
[----:B------:R-:W-:Y:S01]  /*2430*/  LDS R11, [R6+0x14] ;  /* 0x00001400060b7984 */ /* 0x000fe20000000800 */
[----:B------:R-:W-:-:S02]  /*2440*/  PLOP3.LUT P0, PT, PT, PT, PT, 0x8, 0x80 ;  /* 0x000000000080781c */ /* 0x000fc40003f0e170 */
[----:B------:R-:W-:Y:S02]  /*2450*/  IADD3 R9, PT, PT, R9, 0x8, RZ ;  /* 0x0000000809097810 */ /* 0x000fe40007ffe0ff */
[----:B------:R-:W-:Y:S01]  /*2460*/  LEA R28, R3, R28, 0x2 ;  /* 0x0000001c031c7211 */ /* 0x000fe200078e10ff */
[----:B---3--:R-:W-:Y:S02]  /*2470*/  FADD R29, R24, R29 ;  /* 0x0000001d181d7221 */ /* 0x008fe40000000000 */
[----:B------:R-:W0:Y:S01]  /*2480*/  LDS R24, [R6+0x4] ;  /* 0x0000040006187984 */ /* 0x000e220000000800 */
[----:B----4-:R-:W-:-:S03]  /*2490*/  FADD R25, R25, R26 ;  /* 0x0000001a19197221 */ /* 0x010fc60000000000 */
[----:B------:R-:W1:Y:S04]  /*24a0*/  LDS R26, [R6+0xc] ;  /* 0x00000c00061a7984 */ /* 0x000e680000000800 */
[----:B------:R-:W-:Y:S01]  /*24b0*/  STS [R6+-0x8], R29 ;  /* 0xfffff81d06007388 */ /* 0x000fe20000000800 */
[----:B-----5:R-:W-:-:S03]  /*24c0*/  FADD R27, R20, R27 ;  /* 0x0000001b141b7221 */ /* 0x020fc60000000000 */
[----:B------:R-:W-:Y:S04]  /*24d0*/  STS [R6+-0x4], R25 ;  /* 0xfffffc1906007388 */ /* 0x000fe80000000800 */
[----:B------:R-:W-:Y:S01]  /*24e0*/  STS [R6+0x8], R27 ;  /* 0x0000081b06007388 */ /* 0x000fe20000000800 */
[----:B--2---:R-:W-:Y:S01]  /*24f0*/  FADD R21, R14, R21 ;  /* 0x000000150e157221 */ /* 0x004fe20000000000 */
[----:B0-----:R-:W-:Y:S01]  /*2500*/  FADD R17, R18, R24 ;  /* 0x0000001812117221 */ /* 0x001fe20000000000 */
[----:B------:R-:W-:Y:S01]  /*2510*/  FADD R15, R16, R15 ;  /* 0x0000000f100f7221 */ /* 0x000fe20000000000 */
[----:B------:R-:W-:Y:S01]  /*2520*/  FADD R11, R22, R11 ;  /* 0x0000000b160b7221 */ /* 0x000fe20000000000 */
[----:B-1----:R-:W-:Y:S01]  /*2530*/  FADD R19, R10, R26 ;  /* 0x0000001a0a137221 */ /* 0x002fe20000000000 */
[----:B------:R-:W-:Y:S04]  /*2540*/  STS [R6], R21 ;  /* 0x0000001506007388 */ /* 0x000fe80000000800 */
[----:B------:R-:W-:Y:S04]  /*2550*/  STS [R6+0xc], R19 ;  /* 0x00000c1306007388 */ /* 0x000fe80000000800 */
[----:B------:R-:W-:Y:S04]  /*2560*/  STS [R6+0x4], R17 ;  /* 0x0000041106007388 */ /* 0x000fe80000000800 */
[----:B------:R-:W-:Y:S04]  /*2570*/  STS [R6+0x10], R15 ;  /* 0x0000100f06007388 */ /* 0x000fe80000000800 */
[----:B------:R0:W-:Y:S02]  /*2580*/  STS [R6+0x14], R11 ;  /* 0x0000140b06007388 */ /* 0x0001e40000000800 */
[----:B0-----:R-:W-:-:S07]  /*2590*/  IADD3 R6, PT, PT, R6, 0x20, RZ ;  /* 0x0000002006067810 */ /* 0x001fce0007ffe0ff */
.L_x_25:
[----:B------:R-:W-:Y:S05]  /*25a0*/  BSYNC.RECONVERGENT B2 ;  /* 0x0000000000027941 */ /* 0x000fea0003800200 */
.L_x_24:
[----:B------:R-:W-:-:S13]  /*25b0*/  ISETP.EQ.AND P1, PT, R9, RZ, PT ;  /* 0x000000ff0900720c */ /* 0x000fda0003f22270 */
[----:B------:R-:W-:Y:S05]  /*25c0*/  @!P0 BREAK.RELIABLE P1, B0 ;  /* 0x0000000000008942 */ /* 0x000fea0000800100 */
[----:B------:R-:W-:Y:S05]  /*25d0*/  @!P0 BRA P1, `(.L_x_18) ;  /* 0x0000000000688947 */ /* 0x000fea0000800000 */
.L_x_20:
[----:B------:R-:W-:Y:S05]  /*25e0*/  BSYNC.RELIABLE B0 ;  /* 0x0000000000007941 */ /* 0x000fea0003800100 */
.L_x_19:
[----:B0-2---:R-:W-:Y:S01]  /*25f0*/  IMAD.WIDE R18, R28, 0x4, R12 ;  /* 0x000000041c127825 */ /* 0x005fe200078e020c */
[----:B------:R-:W0:Y:S04]  /*2600*/  LDS R21, [R6+-0x8] ;  /* 0xfffff80006157984 */ /* 0x000e280000000800 */
[----:B------:R-:W1:Y:S01]  /*2610*/  LDS R23, [R6+-0x4] ;  /* 0xfffffc0006177984 */ /* 0x000e620000000800 */
[----:B------:R-:W-:-:S03]  /*2620*/  IMAD.WIDE R10, R3, 0x4, R18 ;  /* 0x00000004030a7825 */ /* 0x000fc600078e0212 */
[----:B------:R-:W0:Y:S01]  /*2630*/  LDG.E R18, desc[UR6][R18.64] ;  /* 0x0000000612127981 */ /* 0x000e22000c1e1900 */
[----:B------:R-:W-:-:S03]  /*2640*/  IMAD.WIDE R14, R3, 0x4, R10 ;  /* 0x00000004030e7825 */ /* 0x000fc600078e020a */
[----:B------:R-:W2:Y:S04]  /*2650*/  LDS R25, [R6] ;  /* 0x0000000006197984 */ /* 0x000ea80000000800 */
[----:B------:R-:W1:Y:S01]  /*2660*/  LDG.E R10, desc[UR6][R10.64] ;  /* 0x000000060a0a7981 */ /* 0x000e62000c1e1900 */
[----:B------:R-:W-:-:S03]  /*2670*/  IMAD.WIDE R16, R3, 0x4, R14 ;  /* 0x0000000403107825 */ /* 0x000fc600078e020e */
[----:B------:R-:W2:Y:S04]  /*2680*/  LDG.E R14, desc[UR6][R14.64] ;  /* 0x000000060e0e7981 */ /* 0x000ea8000c1e1900 */
[----:B------:R-:W3:Y:S04]  /*2690*/  LDG.E R16, desc[UR6][R16.64] ;  /* 0x0000000610107981 */ /* 0x000ee8000c1e1900 */
[----:B------:R-:W3:Y:S01]  /*26a0*/  LDS R27, [R6+0x4] ;  /* 0x00000400061b7984 */ /* 0x000ee20000000800 */
[----:B------:R-:W-:-:S04]  /*26b0*/  IADD3 R9, PT, PT, R9, 0x4, RZ ;  /* 0x0000000409097810 */ /* 0x000fc80007ffe0ff */
[----:B------:R-:W-:Y:S02]  /*26c0*/  ISETP.NE.AND P0, PT, R9, RZ, PT ;  /* 0x000000ff0900720c */ /* 0x000fe40003f05270 */
[----:B------:R-:W-:Y:S01]  /*26d0*/  LEA R28, R3, R28, 0x2 ;  /* 0x0000001c031c7211 */ /* 0x000fe200078e10ff */
[----:B0-----:R-:W-:Y:S01]  /*26e0*/  FADD R21, R18, R21 ;  /* 0x0000001512157221 */ /* 0x001fe20000000000 */
[----:B-1----:R-:W-:Y:S01]  /*26f0*/  FADD R23, R10, R23 ;  /* 0x000000170a177221 */ /* 0x002fe20000000000 */
[----:B--2---:R-:W-:Y:S01]  /*2700*/  FADD R25, R14, R25 ;  /* 0x000000190e197221 */ /* 0x004fe20000000000 */
[----:B---3--:R-:W-:Y:S02]  /*2710*/  FADD R27, R16, R27 ;  /* 0x0000001b101b7221 */ /* 0x008fe40000000000 */
[----:B------:R-:W-:Y:S04]  /*2720*/  STS [R6+-0x8], R21 ;  /* 0xfffff81506007388 */ /* 0x000fe80000000800 */
[----:B------:R-:W-:Y:S04]  /*2730*/  STS [R6+-0x4], R23 ;  /* 0xfffffc1706007388 */ /* 0x000fe80000000800 */
[----:B------:R-:W-:Y:S04]  /*2740*/  STS [R6], R25 ;  /* 0x0000001906007388 */ /* 0x000fe80000000800 */
[----:B------:R0:W-:Y:S02]  /*2750*/  STS [R6+0x4], R27 ;  /* 0x0000041b06007388 */ /* 0x0001e40000000800 */
[----:B0-----:R-:W-:Y:S01]  /*2760*/  IADD3 R6, PT, PT, R6, 0x10, RZ ;  /* 0x0000001006067810 */ /* 0x001fe20007ffe0ff */
[----:B------:R-:W-:Y:S06]  /*2770*/  @P0 BRA `(.L_x_19) ;  /* 0xfffffffc009c0947 */ /* 0x000fec000383ffff */
.L_x_18:
[----:B------:R-:W-:Y:S05]  /*2780*/  BSYNC.RECONVERGENT B1 ;  /* 0x0000000000017941 */ /* 0x000fea0003800200 */
.L_x_17:
[----:B------:R-:W-:Y:S05]  /*2790*/  WARPSYNC.ALL ;  /* 0x0000000000007948 */ /* 0x000fea0003800000 */
[----:B------:R-:W-:Y:S01]  /*27a0*/  ISETP.NE.AND P0, PT, R8, RZ, PT ;  /* 0x000000ff0800720c */ /* 0x000fe20003f05270 */
[----:B------:R-:W-:Y:S01]  /*27b0*/  BSSY.RECONVERGENT B0, `(.L_x_26) ;  /* 0x0000014000007945 */ /* 0x000fe20003800200 */
[----:B------:R-:W-:-:S11]  /*27c0*/  ISETP.GE.U32.AND P1, PT, R0, 0x3, PT ;  /* 0x000000030000780c */ /* 0x000fd60003f26070 */
[----:B------:R-:W-:Y:S05]  /*27d0*/  @!P0 BRA `(.L_x_27) ;  /* 0x0000000000448947 */ /* 0x000fea0003800000 */
[----:B------:R-:W1:Y:S01]  /*27e0*/  S2UR UR5, SR_CgaCtaId ;  /* 0x00000000000579c3 */ /* 0x000e620000008800 */
[----:B------:R-:W-:Y:S01]  /*27f0*/  UMOV UR4, 0x400 ;  /* 0x0000040000047882 */ /* 0x000fe20000000000 */
[----:B------:R-:W-:Y:S02]  /*2800*/  IADD3 R0, PT, PT, R4, R7, RZ ;  /* 0x0000000704007210 */ /* 0x000fe40007ffe0ff */
[----:B------:R-:W-:-:S04]  /*2810*/  IADD3 R9, PT, PT, -R8, RZ, RZ ;  /* 0x000000ff08097210 */ /* 0x000fc80007ffe1ff */
[----:B------:R-:W3:Y:S01]  /*2820*/  LDC.64 R10, c[0x0][0x390] ;  /* 0x0000e400ff0a7b82 */ /* 0x000ee20000000a00 */
[----:B-1----:R-:W-:-:S06]  /*2830*/  ULEA UR4, UR5, UR4, 0x18 ;  /* 0x0000000405047291 */ /* 0x002fcc000f8ec0ff */
[----:B------:R-:W-:-:S07]  /*2840*/  LEA R0, R0, UR4, 0x2 ;  /* 0x0000000400007c11 */ /* 0x000fce000f8e10ff */
.L_x_28:
[----:B---3--:R-:W-:Y:S01]  /*2850*/  IMAD.WIDE R6, R28, 0x4, R10 ;  /* 0x000000041c067825 */ /* 0x008fe200078e020a */
[----:B0-----:R-:W0:Y:S05]  /*2860*/  LDS R13, [R0] ;  /* 0x00000000000d7984 */ /* 0x001e2a0000000800 */
[----:B------:R-:W0:Y:S01]  /*2870*/  LDG.E R6, desc[UR6][R6.64] ;  /* 0x0000000606067981 */ /* 0x000e22000c1e1900 */
[----:B------:R-:W-:Y:S02]  /*2880*/  IADD3 R9, PT, PT, R9, 0x1, RZ ;  /* 0x0000000109097810 */ /* 0x000fe40007ffe0ff */
[----:B------:R-:W-:Y:S02]  /*2890*/  IADD3 R28, PT, PT, R3, R28, RZ ;  /* 0x0000001c031c7210 */ /* 0x000fe40007ffe0ff */
[----:B------:R-:W-:Y:S01]  /*28a0*/  ISETP.NE.AND P0, PT, R9, RZ, PT ;  /* 0x000000ff0900720c */ /* 0x000fe20003f05270 */
[----:B0-----:R-:W-:-:S05]  /*28b0*/  FADD R13, R6, R13 ;  /* 0x0000000d060d7221 */ /* 0x001fca0000000000 */
[----:B------:R0:W-:Y:S02]  /*28c0*/  STS [R0], R13 ;  /* 0x0000000d00007388 */ /* 0x0001e40000000800 */
[----:B0-----:R-:W-:-:S05]  /*28d0*/  IADD3 R0, PT, PT, R0, 0x4, RZ ;  /* 0x0000000400007810 */ /* 0x001fca0007ffe0ff */
[----:B------:R-:W-:Y:S05]  /*28e0*/  @P0 BRA `(.L_x_28) ;  /* 0xfffffffc00d80947 */ /* 0x000fea000383ffff */
.L_x_27:
[----:B------:R-:W-:Y:S05]  /*28f0*/  BSYNC.RECONVERGENT B0 ;  /* 0x0000000000007941 */ /* 0x000fea0003800200 */
.L_x_26:
[----:B------:R-:W-:Y:S01]  /*2900*/  BSSY.RECONVERGENT B1, `(.L_x_29) ;  /* 0x0000086000017945 */ /* 0x000fe20003800200 */
[----:B------:R-:W-:-:S03]  /*2910*/  HFMA2 R7, -RZ, RZ, 0, 0 ;  /* 0x00000000ff077431 */ /* 0x000fc600000001ff */
[----:B------:R-:W-:Y:S05]  /*2920*/  @!P1 BRA `(.L_x_30) ;  /* 0x00000008000c9947 */ /* 0x000fea0003800000 */
[----:B------:R-:W1:Y:S01]  /*2930*/  S2UR UR5, SR_CgaCtaId ;  /* 0x00000000000579c3 */ /* 0x000e620000008800 */
[----:B------:R-:W-:Y:S01]  /*2940*/  LOP3.LUT R7, R5, 0xfffffffc, RZ, 0xc0, !PT ;  /* 0xfffffffc05077812 */ /* 0x000fe200078ec0ff */
[----:B------:R-:W-:Y:S01]  /*2950*/  UMOV UR4, 0x400 ;  /* 0x0000040000047882 */ /* 0x000fe20000000000 */
[----:B------:R-:W-:Y:S02]  /*2960*/  BSSY.RELIABLE B0, `(.L_x_31) ;  /* 0x000006e000007945 */ /* 0x000fe40003800100 */
[----:B------:R-:W-:-:S03]  /*2970*/  IADD3 R5, PT, PT, -R7, RZ, RZ ;  /* 0x000000ff07057210 */ /* 0x000fc60007ffe1ff */
[----:B------:R-:W3:Y:S01]  /*2980*/  LDC.64 R10, c[0x0][0x380] ;  /* 0x0000e000ff0a7b82 */ /* 0x000ee20000000a00 */
[----:B------:R-:W-:Y:S01]  /*2990*/  ISETP.GE.AND P0, PT, R5, RZ, PT ;  /* 0x000000ff0500720c */ /* 0x000fe20003f06270 */
[----:B-1----:R-:W-:-:S06]  /*29a0*/  ULEA UR4, UR5, UR4, 0x18 ;  /* 0x0000000405047291 */ /* 0x002fcc000f8ec0ff */
[----:B------:R-:W-:-:S05]  /*29b0*/  LEA R0, R4, UR4, 0x2 ;  /* 0x0000000404007c11 */ /* 0x000fca000f8e10ff */
[----:B------:R-:W-:Y:S01]  /*29c0*/  VIADD R0, R0, 0x8 ;  /* 0x0000000800007836 */ /* 0x000fe20000000000 */
[----:B------:R-:W-:Y:S06]  /*29d0*/  @P0 BRA `(.L_x_32) ;  /* 0x0000000400980947 */ /* 0x000fec0003800000 */
[----:B------:R-:W-:Y:S01]  /*29e0*/  IADD3 R6, PT, PT, -R5, RZ, RZ ;  /* 0x000000ff05067210 */ /* 0x000fe20007ffe1ff */
[----:B------:R-:W-:Y:S01]  /*29f0*/  BSSY.RECONVERGENT B2, `(.L_x_33) ;  /* 0x000003e000027945 */ /* 0x000fe20003800200 */
[----:B------:R-:W-:Y:S02]  /*2a00*/  PLOP3.LUT P0, PT, PT, PT, PT, 0x80, 0x8 ;  /* 0x000000000008781c */ /* 0x000fe40003f0f070 */
[----:B------:R-:W-:-:S13]  /*2a10*/  ISETP.GT.AND P1, PT, R6, 0xc, PT ;  /* 0x0000000c0600780c */ /* 0x000fda0003f24270 */
[----:B------:R-:W-:Y:S05]  /*2a20*/  @!P1 BRA `(.L_x_34) ;  /* 0x0000000000e89947 */ /* 0x000fea0003800000 */
[----:B0-----:R-:W0:Y:S01]  /*2a30*/  LDC.64 R12, c[0x0][0x380] ;  /* 0x0000e000ff0c7b82 */ /* 0x001e220000000a00 */
[----:B------:R-:W-:-:S13]  /*2a40*/  PLOP3.LUT P0, PT, PT, PT, PT, 0x8, 0x80 ;  /* 0x000000000080781c */ /* 0x000fda0003f0e170 */
.L_x_35:
[----:B----4-:R-:W1:Y:S01]  /*2a50*/  LDS R27, [R0+-0x8] ;  /* 0xfffff800001b7984 */ /* 0x010e620000000800 */
[----:B0-----:R-:W-:Y:S01]  /*2a60*/  IMAD.WIDE R22, R2, 0x4, R12 ;  /* 0x0000000402167825 */ /* 0x001fe200078e020c */
[----:B------:R-:W-:Y:S02]  /*2a70*/  LEA R2, R3, R2, 0x2 ;  /* 0x0000000203027211 */ /* 0x000fe400078e10ff */
[----:B------:R-:W0:Y:S01]  /*2a80*/  LDS R6, [R0+-0x4] ;  /* 0xfffffc0000067984 */ /* 0x000e220000000800 */
[----:B------:R-:W-:Y:S01]  /*2a90*/  IADD3 R5, PT, PT, R5, 0x10, RZ ;  /* 0x0000001005057810 */ /* 0x000fe20007ffe0ff */
[----:B--2---:R-:W-:Y:S02]  /*2aa0*/  IMAD.WIDE R16, R3, 0x4, R22 ;  /* 0x0000000403107825 */ /* 0x004fe400078e0216 */
[----:B------:R-:W2:Y:S01]  /*2ab0*/  LDS R25, [R0] ;  /* 0x0000000000197984 */ /* 0x000ea20000000800 */
[----:B------:R-:W-:-:S03]  /*2ac0*/  ISETP.GE.AND P1, PT, R5, -0xc, PT ;  /* 0xfffffff40500780c */ /* 0x000fc60003f26270 */
[----:B------:R-:W4:Y:S01]  /*2ad0*/  LDS R9, [R0+0x4] ;  /* 0x0000040000097984 */ /* 0x000f220000000800 */
[----:B------:R-:W-:-:S03]  /*2ae0*/  IMAD.WIDE R14, R3, 0x4, R16 ;  /* 0x00000004030e7825 */ /* 0x000fc600078e0210 */
[----:B------:R-:W5:Y:S04]  /*2af0*/  LDS R28, [R0+0x8] ;  /* 0x00000800001c7984 */ /* 0x000f680000000800 */
[----:B------:R-:W3:Y:S04]  /*2b00*/  LDS R20, [R0+0xc] ;  /* 0x00000c0000147984 */ /* 0x000ee80000000800 */
[----:B------:R-:W3:Y:S04]  /*2b10*/  LDS R18, [R0+0x10] ;  /* 0x0000100000127984 */ /* 0x000ee80000000800 */
[----:B------:R-:W3:Y:S04]  /*2b20*/  LDS R29, [R0+0x14] ;  /* 0x00001400001d7984 */ /* 0x000ee80000000800 */
[----:B------:R-:W3:Y:S04]  /*2b30*/  LDS R19, [R0+0x18] ;  /* 0x0000180000137984 */ /* 0x000ee80000000800 */
[----:B------:R-:W3:Y:S04]  /*2b40*/  LDS R21, [R0+0x1c] ;  /* 0x00001c0000157984 */ /* 0x000ee80000000800 */
[----:B-1----:R-:W-:Y:S04]  /*2b50*/  STG.E desc[UR6][R22.64], R27 ;  /* 0x0000001b16007986 */ /* 0x002fe8000c101906 */
[----:B0-----:R0:W-:Y:S04]  /*2b60*/  STG.E desc[UR6][R16.64], R6 ;  /* 0x0000000610007986 */ /* 0x0011e8000c101906 */
[----:B--2---:R1:W-:Y:S04]  /*2b70*/  STG.E desc[UR6][R14.64], R25 ;  /* 0x000000190e007986 */ /* 0x0043e8000c101906 */
[----:B------:R-:W2:Y:S01]  /*2b80*/  LDS R26, [R0+0x20] ;  /* 0x00002000001a7984 */ /* 0x000ea20000000800 */
[----:B0-----:R-:W-:-:S03]  /*2b90*/  IMAD.WIDE R16, R3, 0x4, R14 ;  /* 0x0000000403107825 */ /* 0x001fc600078e020e */
[----:B------:R-:W0:Y:S01]  /*2ba0*/  LDS R23, [R0+0x24] ;  /* 0x0000240000177984 */ /* 0x000e220000000800 */
[----:B-1----:R-:W-:-:S03]  /*2bb0*/  IMAD.WIDE R14, R2, 0x4, R12 ;  /* 0x00000004020e7825 */ /* 0x002fc600078e020c */
[----:B------:R-:W1:Y:S01]  /*2bc0*/  LDS R22, [R0+0x28] ;  /* 0x0000280000167984 */ /* 0x000e620000000800 */
[----:B------:R-:W-:-:S03]  /*2bd0*/  LEA R2, R3, R2, 0x2 ;  /* 0x0000000203027211 */ /* 0x000fc600078e10ff */
[----:B----4-:R4:W-:Y:S01]  /*2be0*/  STG.E desc[UR6][R16.64], R9 ;  /* 0x0000000910007986 */ /* 0x0109e2000c101906 */
[----:B------:R-:W-:-:S03]  /*2bf0*/  IMAD.WIDE R24, R3, 0x4, R14 ;  /* 0x0000000403187825 */ /* 0x000fc600078e020e */
[----:B------:R-:W1:Y:S04]  /*2c00*/  LDS R27, [R0+0x2c] ;  /* 0x00002c00001b7984 */ /* 0x000e680000000800 */
[----:B------:R-:W1:Y:S04]  /*2c10*/  LDS R9, [R0+0x30] ;  /* 0x0000300000097984 */ /* 0x000e680000000800 */
[----:B------:R3:W1:Y:S01]  /*2c20*/  LDS R6, [R0+0x34] ;  /* 0x0000340000067984 */ /* 0x0006620000000800 */
[----:B----4-:R-:W-:Y:S01]  /*2c30*/  IMAD.WIDE R16, R2, 0x4, R12 ;  /* 0x0000000402107825 */ /* 0x010fe200078e020c */
[----:B------:R-:W-:-:S02]  /*2c40*/  LEA R2, R3, R2, 0x2 ;  /* 0x0000000203027211 */ /* 0x000fc400078e10ff */
[----:B-----5:R-:W-:Y:S04]  /*2c50*/  STG.E desc[UR6][R14.64], R28 ;  /* 0x0000001c0e007986 */ /* 0x020fe8000c101906 */
[----:B---3--:R3:W-:Y:S01]  /*2c60*/  STG.E desc[UR6][R24.64], R20 ;  /* 0x0000001418007986 */ /* 0x0087e2000c101906 */
[----:B------:R-:W-:Y:S01]  /*2c70*/  IADD3 R0, PT, PT, R0, 0x40, RZ ;  /* 0x0000004000007810 */ /* 0x000fe20007ffe0ff */
[----:B---3--:R-:W-:-:S05]  /*2c80*/  IMAD.WIDE R24, R3, 0x4, R24 ;  /* 0x0000000403187825 */ /* 0x008fca00078e0218 */
[----:B------:R-:W-:Y:S01]  /*2c90*/  STG.E desc[UR6][R24.64], R18 ;  /* 0x0000001218007986 */ /* 0x000fe2000c101906 */
[----:B------:R-:W-:-:S05]  /*2ca0*/  IMAD.WIDE R14, R3, 0x4, R24 ;  /* 0x00000004030e7825 */ /* 0x000fca00078e0218 */
[----:B------:R3:W-:Y:S04]  /*2cb0*/  STG.E desc[UR6][R14.64], R29 ;  /* 0x0000001d0e007986 */ /* 0x0007e8000c101906 */
[----:B------:R4:W-:Y:S01]  /*2cc0*/  STG.E desc[UR6][R16.64], R19 ;  /* 0x0000001310007986 */ /* 0x0009e2000c101906 */
[----:B---3--:R-:W-:Y:S01]  /*2cd0*/  IMAD.WIDE R14, R2, 0x4, R12 ;  /* 0x00000004020e7825 */ /* 0x008fe200078e020c */
[----:B------:R-:W-:-:S03]  /*2ce0*/  LEA R2, R3, R2, 0x2 ;  /* 0x0000000203027211 */ /* 0x000fc600078e10ff */
[----:B------:R-:W-:-:S04]  /*2cf0*/  IMAD.WIDE R28, R3, 0x4, R16 ;  /* 0x00000004031c7825 */ /* 0x000fc800078e0210 */
[C---:B----4-:R-:W-:Y:S01]  /*2d00*/  IMAD.WIDE R16, R3.reuse, 0x4, R14 ;  /* 0x0000000403107825 */ /* 0x050fe200078e020e */
[----:B------:R3:W-:Y:S03]  /*2d10*/  STG.E desc[UR6][R28.64], R21 ;  /* 0x000000151c007986 */ /* 0x0007e6000c101906 */
[----:B------:R-:W-:-:S05]  /*2d20*/  IMAD.WIDE R24, R3, 0x4, R28 ;  /* 0x0000000403187825 */ /* 0x000fca00078e021c */
[----:B--2---:R2:W-:Y:S01]  /*2d30*/  STG.E desc[UR6][R24.64], R26 ;  /* 0x0000001a18007986 */ /* 0x0045e2000c101906 */
[----:B------:R-:W-:-:S04]  /*2d40*/  IMAD.WIDE R18, R3, 0x4, R24 ;  /* 0x0000000403127825 */ /* 0x000fc800078e0218 */
[C---:B---3--:R-:W-:Y:S01]  /*2d50*/  IMAD.WIDE R20, R3.reuse, 0x4, R16 ;  /* 0x0000000403147825 */ /* 0x048fe200078e0210 */
[----:B0-----:R4:W-:Y:S04]  /*2d60*/  STG.E desc[UR6][R18.64], R23 ;  /* 0x0000001712007986 */ /* 0x0019e8000c101906 */
[----:B-1----:R4:W-:Y:S01]  /*2d70*/  STG.E desc[UR6][R14.64], R22 ;  /* 0x000000160e007986 */ /* 0x0029e2000c101906 */
[----:B--2---:R-:W-:-:S03]  /*2d80*/  IMAD.WIDE R24, R3, 0x4, R20 ;  /* 0x0000000403187825 */ /* 0x004fc600078e0214 */
[----:B------:R4:W-:Y:S04]  /*2d90*/  STG.E desc[UR6][R16.64], R27 ;  /* 0x0000001b10007986 */ /* 0x0009e8000c101906 */
[----:B------:R4:W-:Y:S04]  /*2da0*/  STG.E desc[UR6][R20.64], R9 ;  /* 0x0000000914007986 */ /* 0x0009e8000c101906 */
[----:B------:R4:W-:Y:S01]  /*2db0*/  STG.E desc[UR6][R24.64], R6 ;  /* 0x0000000618007986 */ /* 0x0009e2000c101906 */
[----:B------:R-:W-:Y:S05]  /*2dc0*/  @!P1 BRA `(.L_x_35) ;  /* 0xfffffffc00209947 */ /* 0x000fea000383ffff */
.L_x_34:
[----:B------:R-:W-:Y:S05]  /*2dd0*/  BSYNC.RECONVERGENT B2 ;  /* 0x0000000000027941 */ /* 0x000fea0003800200 */
.L_x_33:
[----:B----4-:R-:W-:Y:S01]  /*2de0*/  IADD3 R6, PT, PT, -R5, RZ, RZ ;  /* 0x000000ff05067210 */ /* 0x010fe20007ffe1ff */
[----:B------:R-:W-:Y:S03]  /*2df0*/  BSSY.RECONVERGENT B2, `(.L_x_36) ;  /* 0x0000021000027945 */ /* 0x000fe60003800200 */
[----:B------:R-:W-:-:S13]  /*2e00*/  ISETP.GT.AND P1, PT, R6, 0x4, PT ;  /* 0x000000040600780c */ /* 0x000fda0003f24270 */
[----:B------:R-:W-:Y:S05]  /*2e10*/  @!P1 BRA `(.L_x_37) ;  /* 0x0000000000789947 */ /* 0x000fea0003800000 */
[----:B0-----:R-:W0:Y:S01]  /*2e20*/  LDS R15, [R0+-0x8] ;  /* 0xfffff800000f7984 */ /* 0x001e220000000800 */
[----:B--2---:R-:W1:Y:S01]  /*2e30*/  LDC.64 R16, c[0x0][0x380] ;  /* 0x0000e000ff107b82 */ /* 0x004e620000000a00 */
[----:B------:R-:W-:Y:S02]  /*2e40*/  LEA R28, R3, R2, 0x2 ;  /* 0x00000002031c7211 */ /* 0x000fe400078e10ff */
[----:B------:R-:W2:Y:S01]  /*2e50*/  LDS R19, [R0+-0x4] ;  /* 0xfffffc0000137984 */ /* 0x000ea20000000800 */
[----:B------:R-:W-:Y:S02]  /*2e60*/  PLOP3.LUT P0, PT, PT, PT, PT, 0x8, 0x80 ;  /* 0x000000000080781c */ /* 0x000fe40003f0e170 */
[----:B------:R-:W-:Y:S01]  /*2e70*/  IADD3 R5, PT, PT, R5, 0x8, RZ ;  /* 0x0000000805057810 */ /* 0x000fe20007ffe0ff */
[----:B------:R-:W4:Y:S04]  /*2e80*/  LDS R23, [R0] ;  /* 0x0000000000177984 */ /* 0x000f280000000800 */
[----:B------:R-:W5:Y:S04]  /*2e90*/  LDS R6, [R0+0x4] ;  /* 0x0000040000067984 */ /* 0x000f680000000800 */
[----:B------:R-:W3:Y:S04]  /*2ea0*/  LDS R9, [R0+0x8] ;  /* 0x0000080000097984 */ /* 0x000ee80000000800 */
[----:B------:R-:W3:Y:S04]  /*2eb0*/  LDS R25, [R0+0xc] ;  /* 0x00000c0000197984 */ /* 0x000ee80000000800 */
[----:B------:R-:W3:Y:S01]  /*2ec0*/  LDS R29, [R0+0x10] ;  /* 0x00001000001d7984 */ /* 0x000ee20000000800 */
[----:B-1----:R-:W-:Y:S01]  /*2ed0*/  IMAD.WIDE R12, R2, 0x4, R16 ;  /* 0x00000004020c7825 */ /* 0x002fe200078e0210 */
[----:B------:R-:W-:-:S02]  /*2ee0*/  LEA R2, R3, R28, 0x2 ;  /* 0x0000001c03027211 */ /* 0x000fc400078e10ff */
[----:B------:R1:W3:Y:S01]  /*2ef0*/  LDS R24, [R0+0x14] ;  /* 0x0000140000187984 */ /* 0x0002e20000000800 */
[----:B------:R-:W-:-:S04]  /*2f00*/  IMAD.WIDE R16, R28, 0x4, R16 ;  /* 0x000000041c107825 */ /* 0x000fc800078e0210 */
[----:B------:R-:W-:Y:S01]  /*2f10*/  IMAD.WIDE R26, R3, 0x4, R12 ;  /* 0x00000004031a7825 */ /* 0x000fe200078e020c */
[----:B-1----:R-:W-:-:S03]  /*2f20*/  IADD3 R0, PT, PT, R0, 0x20, RZ ;  /* 0x0000002000007810 */ /* 0x002fc60007ffe0ff */
[C---:B------:R-:W-:Y:S01]  /*2f30*/  IMAD.WIDE R20, R3.reuse, 0x4, R26 ;  /* 0x0000000403147825 */ /* 0x040fe200078e021a */
[----:B0-----:R0:W-:Y:S04]  /*2f40*/  STG.E desc[UR6][R12.64], R15 ;  /* 0x0000000f0c007986 */ /* 0x0011e8000c101906 */
[----:B--2---:R1:W-:Y:S04]  /*2f50*/  STG.E desc[UR6][R26.64], R19 ;  /* 0x000000131a007986 */ /* 0x0043e8000c101906 */
[----:B----4-:R2:W-:Y:S01]  /*2f60*/  STG.E desc[UR6][R20.64], R23 ;  /* 0x0000001714007986 */ /* 0x0105e2000c101906 */
[----:B0-----:R-:W-:-:S04]  /*2f70*/  IMAD.WIDE R14, R3, 0x4, R16 ;  /* 0x00000004030e7825 */ /* 0x001fc800078e0210 */
[----:B-1----:R-:W-:-:S04]  /*2f80*/  IMAD.WIDE R18, R3, 0x4, R20 ;  /* 0x0000000403127825 */ /* 0x002fc800078e0214 */
[C---:B------:R-:W-:Y:S01]  /*2f90*/  IMAD.WIDE R12, R3.reuse, 0x4, R14 ;  /* 0x00000004030c7825 */ /* 0x040fe200078e020e */
[----:B-----5:R1:W-:Y:S04]  /*2fa0*/  STG.E desc[UR6][R18.64], R6 ;  /* 0x0000000612007986 */ /* 0x0203e8000c101906 */
[----:B---3--:R1:W-:Y:S01]  /*2fb0*/  STG.E desc[UR6][R16.64], R9 ;  /* 0x0000000910007986 */ /* 0x0083e2000c101906 */
[----:B--2---:R-:W-:-:S03]  /*2fc0*/  IMAD.WIDE R22, R3, 0x4, R12 ;  /* 0x0000000403167825 */ /* 0x004fc600078e020c */
[----:B------:R1:W-:Y:S04]  /*2fd0*/  STG.E desc[UR6][R14.64], R25 ;  /* 0x000000190e007986 */ /* 0x0003e8000c101906 */
[----:B------:R1:W-:Y:S04]  /*2fe0*/  STG.E desc[UR6][R12.64], R29 ;  /* 0x0000001d0c007986 */ /* 0x0003e8000c101906 */
[----:B------:R1:W-:Y:S02]  /*2ff0*/  STG.E desc[UR6][R22.64], R24 ;  /* 0x0000001816007986 */ /* 0x0003e4000c101906 */
.L_x_37:
[----:B------:R-:W-:Y:S05]  /*3000*/  BSYNC.RECONVERGENT B2 ;  /* 0x0000000000027941 */ /* 0x000fea0003800200 */
.L_x_36:
[----:B------:R-:W-:-:S13]  /*3010*/  ISETP.NE.OR P0, PT, R5, RZ, P0 ;  /* 0x000000ff0500720c */ /* 0x000fda0000705670 */
[----:B------:R-:W-:Y:S05]  /*3020*/  @!P0 BREAK.RELIABLE B0 ;  /* 0x0000000000008942 */ /* 0x000fea0003800100 */
[----:B------:R-:W-:Y:S05]  /*3030*/  @!P0 BRA `(.L_x_30) ;  /* 0x0000000000488947 */ /* 0x000fea0003800000 */
.L_x_32:
[----:B------:R-:W-:Y:S05]  /*3040*/  BSYNC.RELIABLE B0 ;  /* 0x0000000000007941 */ /* 0x000fea0003800100 */
.L_x_31:
[----:B-1--4-:R-:W1:Y:S01]  /*3050*/  LDS R9, [R0+-0x8] ;  /* 0xfffff80000097984 */ /* 0x012e620000000800 */
[----:B0--3--:R-:W-:Y:S01]  /*3060*/  IMAD.WIDE R12, R2, 0x4, R10 ;  /* 0x00000004020c7825 */ /* 0x009fe200078e020a */
[----:B------:R-:W-:Y:S02]  /*3070*/  IADD3 R5, PT, PT, R5, 0x4, RZ ;  /* 0x0000000405057810 */ /* 0x000fe40007ffe0ff */
[----:B------:R-:W0:Y:S01]  /*3080*/  LDS R21, [R0+-0x4] ;  /* 0xfffffc0000157984 */ /* 0x000e220000000800 */
[C---:B------:R-:W-:Y:S01]  /*3090*/  LEA R2, R3.reuse, R2, 0x2 ;  /* 0x0000000203027211 */ /* 0x040fe200078e10ff */
[----:B------:R-:W-:Y:S02]  /*30a0*/  IMAD.WIDE R14, R3, 0x4, R12 ;  /* 0x00000004030e7825 */ /* 0x000fe400078e020c */
[----:B------:R-:W3:Y:S01]  /*30b0*/  LDS R23, [R0] ;  /* 0x0000000000177984 */ /* 0x000ee20000000800 */
[----:B------:R-:W-:-:S03]  /*30c0*/  ISETP.NE.AND P0, PT, R5, RZ, PT ;  /* 0x000000ff0500720c */ /* 0x000fc60003f05270 */
[----:B------:R4:W5:Y:S01]  /*30d0*/  LDS R25, [R0+0x4] ;  /* 0x0000040000197984 */ /* 0x0009620000000800 */
[----:B--2---:R-:W-:-:S04]  /*30e0*/  IMAD.WIDE R16, R3, 0x4, R14 ;  /* 0x0000000403107825 */ /* 0x004fc800078e020e */
[----:B------:R-:W-:Y:S01]  /*30f0*/  IMAD.WIDE R18, R3, 0x4, R16 ;  /* 0x0000000403127825 */ /* 0x000fe200078e0210 */
[----:B----4-:R-:W-:Y:S01]  /*3100*/  IADD3 R0, PT, PT, R0, 0x10, RZ ;  /* 0x0000001000007810 */ /* 0x010fe20007ffe0ff */
[----:B-1----:R4:W-:Y:S04]  /*3110*/  STG.E desc[UR6][R12.64], R9 ;  /* 0x000000090c007986 */ /* 0x0029e8000c101906 */
[----:B0-----:R4:W-:Y:S04]  /*3120*/  STG.E desc[UR6][R14.64], R21 ;  /* 0x000000150e007986 */ /* 0x0019e8000c101906 */
[----:B---3--:R4:W-:Y:S04]  /*3130*/  STG.E desc[UR6][R16.64], R23 ;  /* 0x0000001710007986 */ /* 0x0089e8000c101906 */
[----:B-----5:R4:W-:Y:S01]  /*3140*/  STG.E desc[UR6][R18.64], R25 ;  /* 0x0000001912007986 */ /* 0x0209e2000c101906 */
[----:B------:R-:W-:Y:S05]  /*3150*/  @P0 BRA `(.L_x_31) ;  /* 0xfffffffc00bc0947 */ /* 0x000fea000383ffff */
.L_x_30:
[----:B------:R-:W-:Y:S05]  /*3160*/  BSYNC.RECONVERGENT B1 ;  /* 0x0000000000017941 */ /* 0x000fea0003800200 */
.L_x_29:
[----:B------:R-:W-:Y:S05]  /*3170*/  WARPSYNC.ALL ;  /* 0x0000000000007948 */ /* 0x000fea0003800000 */
[----:B------:R-:W-:-:S13]  /*3180*/  ISETP.NE.AND P0, PT, R8, RZ, PT ;  /* 0x000000ff0800720c */ /* 0x000fda0003f05270 */
[----:B------:R-:W-:Y:S05]  /*3190*/  @!P0 EXIT ;  /* 0x000000000000894d */ /* 0x000fea0003800000 */
[----:B------:R-:W5:Y:S01]  /*31a0*/  S2UR UR5, SR_CgaCtaId ;  /* 0x00000000000579c3 */ /* 0x000f620000008800 */
[----:B------:R-:W-:Y:S01]  /*31b0*/  UMOV UR4, 0x400 ;  /* 0x0000040000047882 */ /* 0x000fe20000000000 */
[----:B------:R-:W-:Y:S02]  /*31c0*/  IADD3 R0, PT, PT, R4, R7, RZ ;  /* 0x0000000704007210 */ /* 0x000fe40007ffe0ff */
[----:B------:R-:W-:-:S04]  /*31d0*/  IADD3 R8, PT, PT, -R8, RZ, RZ ;  /* 0x000000ff08087210 */ /* 0x000fc80007ffe1ff */
[----:B---3--:R-:W3:Y:S01]  /*31e0*/  LDC.64 R10, c[0x0][0x380] ;  /* 0x0000e000ff0a7b82 */ /* 0x008ee20000000a00 */
[----:B-----5:R-:W-:-:S06]  /*31f0*/  ULEA UR4, UR5, UR4, 0x18 ;  /* 0x0000000405047291 */ /* 0x020fcc000f8ec0ff */
[----:B------:R-:W-:-:S07]  /*3200*/  LEA R0, R0, UR4, 0x2 ;  /* 0x0000000400007c11 */ /* 0x000fce000f8e10ff */
.L_x_38:
[----:B0-----:R5:W0:Y:S01]  /*3210*/  LDS R7, [R0] ;  /* 0x0000000000077984 */ /* 0x001a220000000800 */
[----:B---3--:R-:W-:Y:S01]  /*3220*/  IMAD.WIDE R4, R2, 0x4, R10 ;  /* 0x0000000402047825 */ /* 0x008fe200078e020a */
[----:B------:R-:W-:Y:S02]  /*3230*/  IADD3 R8, PT, PT, R8, 0x1, RZ ;  /* 0x0000000108087810 */ /* 0x000fe40007ffe0ff */
[----:B------:R-:W-:Y:S02]  /*3240*/  IADD3 R2, PT, PT, R3, R2, RZ ;  /* 0x0000000203027210 */ /* 0x000fe40007ffe0ff */
[----:B------:R-:W-:Y:S02]  /*3250*/  ISETP.NE.AND P0, PT, R8, RZ, PT ;  /* 0x000000ff0800720c */ /* 0x000fe40003f05270 */
[----:B-----5:R-:W-:Y:S01]  /*3260*/  IADD3 R0, PT, PT, R0, 0x4, RZ ;  /* 0x0000000400007810 */ /* 0x020fe20007ffe0ff */
[----:B0-----:R0:W-:Y:S10]  /*3270*/  STG.E desc[UR6][R4.64], R7 ;  /* 0x0000000704007986 */ /* 0x0011f4000c101906 */
[----:B------:R-:W-:Y:S05]  /*3280*/  @P0 BRA `(.L_x_38) ;  /* 0xfffffffc00e00947 */ /* 0x000fea000383ffff */
[----:B------:R-:W-:Y:S05]  /*3290*/  EXIT ;  /* 0x000000000000794d */ /* 0x000fea0003800000 */
.L_x_39:
[----:B------:R-:W-:-:S00]  /*32a0*/  BRA `(.L_x_39) ;  /* 0xfffffffc00fc7947 */ /* 0x000fc0000383ffff */
[----:B------:R-:W-:-:S00]  /*32b0*/  NOP ;  /* 0x0000000000007918 */ /* 0x000fc00000000000 */
        /* <DEDUP_REMOVED lines=12> */
.L_x_62:


//--------------------- .text._Z33addVectorsInto_cached_sync_staticPfS_S_i --------------------------
	.section	.text._Z33addVectorsInto_cached_sync_staticPfS_S_i,"ax",@progbits
	.align	128
        .global         _Z33addVectorsInto_cached_sync_staticPfS_S_i
        .type           _Z33addVectorsInto_cached_sync_staticPfS_S_i,@function
        .size           _Z33addVectorsInto_cached_sync_staticPfS_S_i,(.L_x_63 - _Z33addVectorsInto_cached_sync_staticPfS_S_i)
        .other          _Z33addVectorsInto_cached_sync_staticPfS_S_i,@"STO_CUDA_ENTRY STV_DEFAULT"
_Z33addVectorsInto_cached_sync_staticPfS_S_i:
.text._Z33addVectorsInto_cached_sync_staticPfS_S_i:
[----:B------:R-:W-:Y:S01]  /*0000*/  LDC R1, c[0x0][0x37c] ;  /* 0x0000df00ff017b82 */ /* 0x000fe20000000800 */
[----:B------:R-:W0:Y:S07]  /*0010*/  S2R R15, SR_TID.X ;  /* 0x00000000000f7919 */ /* 0x000e2e0000002100 */
[----:B------:R-:W0:Y:S01]  /*0020*/  S2UR UR4, SR_CTAID.X ;  /* 0x00000000000479c3 */ /* 0x000e220000002500 */
[----:B------:R-:W1:Y:S07]  /*0030*/  LDCU UR10, c[0x0][0x398] ;  /* 0x00007300ff0a77ac */ /* 0x000e6e0008000800 */
[----:B------:R-:W0:Y:S02]  /*0040*/  LDC R8, c[0x0][0x360] ;  /* 0x0000d800ff087b82 */ /* 0x000e240000000800 */
[----:B0-----:R-:W-:-:S05]  /*0050*/  IMAD R0, R8, UR4, R15 ;  /* 0x0000000408007c24 */ /* 0x001fca000f8e020f */
[----:B-1----:R-:W-:-:S13]  /*0060*/  ISETP.GE.AND P0, PT, R0, UR10, PT ;  /* 0x0000000a00007c0c */ /* 0x002fda000bf06270 */
[----:B------:R-:W-:Y:S05]  /*0070*/  @P0 EXIT ;  /* 0x000000000000094d */ /* 0x000fea0003800000 */
[----:B------:R-:W0:Y:S01]  /*0080*/  S2UR UR6, SR_CgaCtaId ;  /* 0x00000000000679c3 */ /* 0x000e220000008800 */
[----:B------:R-:W1:Y:S01]  /*0090*/  LDCU UR7, c[0x0][0x370] ;  /* 0x00006e00ff0777ac */ /* 0x000e620008000800 */
[----:B------:R-:W-:Y:S01]  /*00a0*/  UMOV UR4, 0x400 ;  /* 0x0000040000047882 */ /* 0x000fe20000000000 */
[----:B------:R-:W2:Y:S05]  /*00b0*/  LDCU.64 UR8, c[0x0][0x358] ;  /* 0x00006b00ff0877ac */ /* 0x000eaa0008000a00 */
[----:B------:R-:W3:Y:S01]  /*00c0*/  LDC.64 R2, c[0x0][0x388] ;  /* 0x0000e200ff027b82 */ /* 0x000ee20000000a00 */
[----:B------:R-:W-:-:S07]  /*00d0*/  UIADD3 UR5, UPT, UPT, UR4, 0x400, URZ ;  /* 0x0000040004057890 */ /* 0x000fce000fffe0ff */
[----:B------:R-:W4:Y:S01]  /*00e0*/  LDC.64 R4, c[0x0][0x390] ;  /* 0x0000e400ff047b82 */ /* 0x000f220000000a00 */
[----:B-1----:R-:W-:-:S07]  /*00f0*/  IMAD R17, R8, UR7, RZ ;  /* 0x0000000708117c24 */ /* 0x002fce000f8e02ff */
[----:B------:R-:W1:Y:S01]  /*0100*/  LDC.64 R6, c[0x0][0x380] ;  /* 0x0000e000ff067b82 */ /* 0x000e620000000a00 */
[----:B0-----:R-:W-:Y:S02]  /*0110*/  ULEA UR4, UR6, UR4, 0x18 ;  /* 0x0000000406047291 */ /* 0x001fe4000f8ec0ff */
[----:B------:R-:W-:-:S04]  /*0120*/  ULEA UR5, UR6, UR5, 0x18 ;  /* 0x0000000506057291 */ /* 0x000fc8000f8ec0ff */
[C---:B------:R-:W-:Y:S02]  /*0130*/  LEA R14, R15.reuse, UR4, 0x2 ;  /* 0x000000040f0e7c11 */ /* 0x040fe4000f8e10ff */
[----:B--2---:R-:W-:-:S07]  /*0140*/  LEA R15, R15, UR5, 0x2 ;  /* 0x000000050f0f7c11 */ /* 0x004fce000f8e10ff */
.L_x_40:
[----:B---3--:R-:W-:-:S06]  /*0150*/  IMAD.WIDE R8, R0, 0x4, R2 ;  /* 0x0000000400087825 */ /* 0x008fcc00078e0202 */
[----:B------:R-:W2:Y:S01]  /*0160*/  LDG.E R9, desc[UR8][R8.64] ;  /* 0x0000000808097981 */ /* 0x000ea2000c1e1900 */
[----:B------:R-:W-:Y:S05]  /*0170*/  WARPSYNC.ALL ;  /* 0x0000000000007948 */ /* 0x000fea0003800000 */
[C---:B----4-:R-:W-:Y:S01]  /*0180*/  IMAD.WIDE R10, R0.reuse, 0x4, R4 ;  /* 0x00000004000a7825 */ /* 0x050fe200078e0204 */
[----:B--2---:R-:W-:Y:S01]  /*0190*/  STS [R14], R9 ;  /* 0x000000090e007388 */ /* 0x004fe20000000800 */
[----:B------:R-:W-:Y:S06]  /*01a0*/  BAR.SYNC.DEFER_BLOCKING 0x0 ;  /* 0x0000000000007b1d */ /* 0x000fec0000010000 */
[----:B------:R-:W2:Y:S01]  /*01b0*/  LDG.E R10, desc[UR8][R10.64] ;  /* 0x000000080a0a7981 */ /* 0x000ea2000c1e1900 */
[----:B01----:R-:W-:Y:S01]  /*01c0*/  IMAD.WIDE R12, R0, 0x4, R6 ;  /* 0x00000004000c7825 */ /* 0x003fe200078e0206 */
[----:B------:R-:W-:-:S04]  /*01d0*/  IADD3 R0, PT, PT, R17, R0, RZ ;  /* 0x0000000011007210 */ /* 0x000fc80007ffe0ff */
[----:B------:R-:W-:Y:S01]  /*01e0*/  ISETP.GE.AND P0, PT, R0, UR10, PT ;  /* 0x0000000a00007c0c */ /* 0x000fe2000bf06270 */
[----:B--2---:R-:W-:Y:S01]  /*01f0*/  STS [R15], R10 ;  /* 0x0000000a0f007388 */ /* 0x004fe20000000800 */
[----:B------:R-:W-:Y:S06]  /*0200*/  BAR.SYNC.DEFER_BLOCKING 0x0 ;  /* 0x0000000000007b1d */ /* 0x000fec0000010000 */
[----:B------:R-:W-:Y:S04]  /*0210*/  LDS R16, [R14] ;  /* 0x000000000e107984 */ /* 0x000fe80000000800 */
[----:B------:R-:W0:Y:S02]  /*0220*/  LDS R19, [R15] ;  /* 0x000000000f137984 */ /* 0x000e240000000800 */
[----:B0-----:R-:W-:-:S05]  /*0230*/  FADD R19, R16, R19 ;  /* 0x0000001310137221 */ /* 0x001fca0000000000 */
[----:B------:R0:W-:Y:S01]  /*0240*/  STG.E desc[UR8][R12.64], R19 ;  /* 0x000000130c007986 */ /* 0x0001e2000c101908 */
[----:B------:R-:W-:Y:S06]  /*0250*/  BAR.SYNC.DEFER_BLOCKING 0x0 ;  /* 0x0000000000007b1d */ /* 0x000fec0000010000 */
[----:B------:R-:W-:Y:S05]  /*0260*/  @!P0 BRA `(.L_x_40) ;  /* 0xfffffffc00b88947 */ /* 0x000fea000383ffff */
[----:B------:R-:W-:Y:S05]  /*0270*/  EXIT ;  /* 0x000000000000794d */ /* 0x000fea0003800000 */
.L_x_41:
        /* <DEDUP_REMOVED lines=16> */
.L_x_63:


//--------------------- .text._Z26addVectorsInto_cached_syncPfS_S_i --------------------------
	.section	.text._Z26addVectorsInto_cached_syncPfS_S_i,"ax",@progbits
	.align	128
        .global         _Z26addVectorsInto_cached_syncPfS_S_i
        .type           _Z26addVectorsInto_cached_syncPfS_S_i,@function
        .size           _Z26addVectorsInto_cached_syncPfS_S_i,(.L_x_64 - _Z26addVectorsInto_cached_syncPfS_S_i)
        .other          _Z26addVectorsInto_cached_syncPfS_S_i,@"STO_CUDA_ENTRY STV_DEFAULT"
_Z26addVectorsInto_cached_syncPfS_S_i:
.text._Z26addVectorsInto_cached_syncPfS_S_i:
        /* <DEDUP_REMOVED lines=12> */
[----:B------:R-:W3:Y:S08]  /*00c0*/  LDC.64 R2, c[0x0][0x388] ;  /* 0x0000e200ff027b82 */ /* 0x000ef00000000a00 */
[----:B------:R-:W4:Y:S01]  /*00d0*/  LDC.64 R4, c[0x0][0x390] ;  /* 0x0000e400ff047b82 */ /* 0x000f220000000a00 */
[----:B-1----:R-:W-:-:S07]  /*00e0*/  IMAD R17, R15, UR6, RZ ;  /* 0x000000060f117c24 */ /* 0x002fce000f8e02ff */
[----:B------:R-:W1:Y:S01]  /*00f0*/  LDC.64 R6, c[0x0][0x380] ;  /* 0x0000e000ff067b82 */ /* 0x000e620000000a00 */
[----:B0-----:R-:W-:-:S06]  /*0100*/  ULEA UR4, UR5, UR4, 0x18 ;  /* 0x0000000405047291 */ /* 0x001fcc000f8ec0ff */
[----:B------:R-:W-:-:S04]  /*0110*/  LEA R14, R14, UR4, 0x2 ;  /* 0x000000040e0e7c11 */ /* 0x000fc8000f8e10ff */
[----:B--2---:R-:W-:-:S07]  /*0120*/  LEA R15, R15, R14, 0x2 ;  /* 0x0000000e0f0f7211 */ /* 0x004fce00078e10ff */
.L_x_42:
        /* <DEDUP_REMOVED lines=19> */
.L_x_43:
        /* <DEDUP_REMOVED lines=10> */
.L_x_64:


//--------------------- .text._Z21addVectorsInto_cachedPfS_S_i --------------------------
	.section	.text._Z21addVectorsInto_cachedPfS_S_i,"ax",@progbits
	.align	128
        .global         _Z21addVectorsInto_cachedPfS_S_i
        .type           _Z21addVectorsInto_cachedPfS_S_i,@function
        .size           _Z21addVectorsInto_cachedPfS_S_i,(.L_x_65 - _Z21addVectorsInto_cachedPfS_S_i)
        .other          _Z21addVectorsInto_cachedPfS_S_i,@"STO_CUDA_ENTRY STV_DEFAULT"
_Z21addVectorsInto_cachedPfS_S_i:
.text._Z21addVectorsInto_cachedPfS_S_i:
[----:B------:R-:W-:Y:S01]  /*0000*/  LDC R1, c[0x0][0x37c] ;  /* 0x0000df00ff017b82 */ /* 0x000fe20000000800 */
[----:B------:R-:W0:Y:S07]  /*0010*/  S2R R10, SR_TID.X ;  /* 0x00000000000a7919 */ /* 0x000e2e0000002100 */
[----:B------:R-:W0:Y:S01]  /*0020*/  S2UR UR4, SR_CTAID.X ;  /* 0x00000000000479c3 */ /* 0x000e220000002500 */
[----:B------:R-:W1:Y:S07]  /*0030*/  LDCU UR8, c[0x0][0x398] ;  /* 0x00007300ff0877ac */ /* 0x000e6e0008000800 */
[----:B------:R-:W0:Y:S02]  /*0040*/  LDC R9, c[0x0][0x360] ;  /* 0x0000d800ff097b82 */ /* 0x000e240000000800 */
[----:B0-----:R-:W-:Y:S01]  /*0050*/  IMAD R5, R9, UR4, R10 ;  /* 0x0000000409057c24 */ /* 0x001fe2000f8e020a */
[----:B------:R-:W0:Y:S04]  /*0060*/  LDCU UR4, c[0x0][0x370] ;  /* 0x00006e00ff0477ac */ /* 0x000e280008000800 */
[----:B-1----:R-:W-:-:S13]  /*0070*/  ISETP.GE.AND P0, PT, R5, UR8, PT ;  /* 0x0000000805007c0c */ /* 0x002fda000bf06270 */
[----:B0-----:R-:W-:Y:S05]  /*0080*/  @P0 EXIT ;  /* 0x000000000000094d */ /* 0x001fea0003800000 */
[----:B------:R-:W-:Y:S01]  /*0090*/  IMAD R0, R9, UR4, RZ ;  /* 0x0000000409007c24 */ /* 0x000fe2000f8e02ff */
[----:B------:R-:W0:Y:S01]  /*00a0*/  S2UR UR5, SR_CgaCtaId ;  /* 0x00000000000579c3 */ /* 0x000e220000008800 */
[----:B------:R-:W-:Y:S01]  /*00b0*/  UMOV UR4, 0x400 ;  /* 0x0000040000047882 */ /* 0x000fe20000000000 */
[----:B------:R-:W1:Y:S01]  /*00c0*/  LDCU.64 UR6, c[0x0][0x358] ;  /* 0x00006b00ff0677ac */ /* 0x000e620008000a00 */
[----:B------:R-:W2:Y:S01]  /*00d0*/  I2F.U32.RP R8, R0 ;  /* 0x0000000000087306 */ /* 0x000ea20000209000 */
[----:B------:R-:W-:Y:S01]  /*00e0*/  IADD3 R4, PT, PT, R0, R5, RZ ;  /* 0x0000000500047210 */ /* 0x000fe20007ffe0ff */
[----:B------:R-:W-:Y:S01]  /*00f0*/  BSSY.RECONVERGENT B0, `(.L_x_44) ;  /* 0x0000030000007945 */ /* 0x000fe20003800200 */
[----:B------:R-:W-:Y:S02]  /*0100*/  IADD3 R11, PT, PT, RZ, -R0, RZ ;  /* 0x80000000ff0b7210 */ /* 0x000fe40007ffe0ff */
[C---:B------:R-:W-:Y:S02]  /*0110*/  ISETP.GE.AND P0, PT, R4.reuse, UR8, PT ;  /* 0x0000000804007c0c */ /* 0x040fe4000bf06270 */
[----:B------:R-:W-:-:S02]  /*0120*/  VIMNMX R7, PT, PT, R4, UR8, !PT ;  /* 0x0000000804077c48 */ /* 0x000fc4000ffe0100 */
[----:B------:R-:W-:Y:S02]  /*0130*/  SEL R6, RZ, 0x1, P0 ;  /* 0x00000001ff067807 */ /* 0x000fe40000000000 */
[----:B------:R-:W-:Y:S02]  /*0140*/  ISETP.NE.U32.AND P2, PT, R0, RZ, PT ;  /* 0x000000ff0000720c */ /* 0x000fe40003f45070 */
[----:B------:R-:W-:Y:S01]  /*0150*/  IADD3 R7, PT, PT, R7, -R4, -R6 ;  /* 0x8000000407077210 */ /* 0x000fe20007ffe806 */
[----:B--2---:R-:W2:Y:S01]  /*0160*/  MUFU.RCP R8, R8 ;  /* 0x0000000800087308 */ /* 0x004ea20000001000 */
[----:B0-----:R-:W-:Y:S01]  /*0170*/  ULEA UR4, UR5, UR4, 0x18 ;  /* 0x0000000405047291 */ /* 0x001fe2000f8ec0ff */
[----:B--2---:R-:W-:-:S06]  /*0180*/  IADD3 R2, PT, PT, R8, 0xffffffe, RZ ;  /* 0x0ffffffe08027810 */ /* 0x004fcc0007ffe0ff */
[----:B------:R0:W2:Y:S02]  /*0190*/  F2I.FTZ.U32.TRUNC.NTZ R3, R2 ;  /* 0x0000000200037305 */ /* 0x0000a4000021f000 */
[----:B0-----:R-:W-:Y:S02]  /*01a0*/  HFMA2 R2, -RZ, RZ, 0, 0 ;  /* 0x00000000ff027431 */ /* 0x001fe400000001ff */
[----:B--2---:R-:W-:-:S04]  /*01b0*/  IMAD R11, R11, R3, RZ ;  /* 0x000000030b0b7224 */ /* 0x004fc800078e02ff */
[----:B------:R-:W-:-:S06]  /*01c0*/  IMAD.HI.U32 R8, R3, R11, R2 ;  /* 0x0000000b03087227 */ /* 0x000fcc00078e0002 */
[----:B------:R-:W-:-:S04]  /*01d0*/  IMAD.HI.U32 R3, R8, R7, RZ ;  /* 0x0000000708037227 */ /* 0x000fc800078e00ff */
[----:B------:R-:W-:-:S04]  /*01e0*/  IMAD.MOV R2, RZ, RZ, -R3 ;  /* 0x000000ffff027224 */ /* 0x000fc800078e0a03 */
[----:B------:R-:W-:-:S05]  /*01f0*/  IMAD R7, R0, R2, R7 ;  /* 0x0000000200077224 */ /* 0x000fca00078e0207 */
[----:B------:R-:W-:-:S13]  /*0200*/  ISETP.GE.U32.AND P0, PT, R7, R0, PT ;  /* 0x000000000700720c */ /* 0x000fda0003f06070 */
[----:B------:R-:W-:Y:S02]  /*0210*/  @P0 IADD3 R7, PT, PT, -R0, R7, RZ ;  /* 0x0000000700070210 */ /* 0x000fe40007ffe1ff */
[----:B------:R-:W-:Y:S02]  /*0220*/  @P0 IADD3 R3, PT, PT, R3, 0x1, RZ ;  /* 0x0000000103030810 */ /* 0x000fe40007ffe0ff */
[----:B------:R-:W-:-:S13]  /*0230*/  ISETP.GE.U32.AND P1, PT, R7, R0, PT ;  /* 0x000000000700720c */ /* 0x000fda0003f26070 */
[----:B------:R-:W-:Y:S02]  /*0240*/  @P1 IADD3 R3, PT, PT, R3, 0x1, RZ ;  /* 0x0000000103031810 */ /* 0x000fe40007ffe0ff */
[----:B------:R-:W-:-:S05]  /*0250*/  @!P2 LOP3.LUT R3, RZ, R0, RZ, 0x33, !PT ;  /* 0x00000000ff03a212 */ /* 0x000fca00078e33ff */
[----:B------:R-:W-:-:S05]  /*0260*/  IMAD.IADD R18, R6, 0x1, R3 ;  /* 0x0000000106127824 */ /* 0x000fca00078e0203 */
[----:B------:R-:W-:-:S04]  /*0270*/  LOP3.LUT R2, R18, 0x3, RZ, 0xc0, !PT ;  /* 0x0000000312027812 */ /* 0x000fc800078ec0ff */
[----:B------:R-:W-:Y:S02]  /*0280*/  ISETP.NE.AND P0, PT, R2, 0x3, PT ;  /* 0x000000030200780c */ /* 0x000fe40003f05270 */
[----:B------:R-:W-:-:S04]  /*0290*/  LEA R2, R10, UR4, 0x2 ;  /* 0x000000040a027c11 */ /* 0x000fc8000f8e10ff */
[----:B------:R-:W-:-:S07]  /*02a0*/  LEA R3, R9, R2, 0x2 ;  /* 0x0000000209037211 */ /* 0x000fce00078e10ff */
[----:B-1----:R-:W-:Y:S05]  /*02b0*/  @!P0 BRA `(.L_x_45) ;  /* 0x00000000004c8947 */ /* 0x002fea0003800000 */
[----:B------:R-:W0:Y:S01]  /*02c0*/  LDC.64 R10, c[0x0][0x390] ;  /* 0x0000e400ff0a7b82 */ /* 0x000e220000000a00 */
[----:B------:R-:W-:Y:S01]  /*02d0*/  IADD3 R4, PT, PT, R18, 0x1, RZ ;  /* 0x0000000112047810 */ /* 0x000fe20007ffe0ff */
[----:B------:R-:W-:Y:S03]  /*02e0*/  BSSY.RECONVERGENT B1, `(.L_x_45) ;  /* 0x0000010000017945 */ /* 0x000fe60003800200 */
[----:B------:R-:W-:-:S03]  /*02f0*/  LOP3.LUT R4, R4, 0x3, RZ, 0xc0, !PT ;  /* 0x0000000304047812 */ /* 0x000fc600078ec0ff */
[----:B------:R-:W1:Y:S01]  /*0300*/  LDC.64 R8, c[0x0][0x380] ;  /* 0x0000e000ff087b82 */ /* 0x000e620000000a00 */
[----:B------:R-:W-:-:S07]  /*0310*/  IADD3 R4, PT, PT, -R4, RZ, RZ ;  /* 0x000000ff04047210 */ /* 0x000fce0007ffe1ff */
[----:B------:R-:W2:Y:S02]  /*0320*/  LDC.64 R6, c[0x0][0x388] ;  /* 0x0000e200ff067b82 */ /* 0x000ea40000000a00 */
.L_x_46:
[----:B0-----:R-:W-:-:S04]  /*0330*/  IMAD.WIDE R14, R5, 0x4, R10 ;  /* 0x00000004050e7825 */ /* 0x001fc800078e020a */
[C---:B--2---:R-:W-:Y:S02]  /*0340*/  IMAD.WIDE R16, R5.reuse, 0x4, R6 ;  /* 0x0000000405107825 */ /* 0x044fe400078e0206 */
[----:B------:R-:W2:Y:S04]  /*0350*/  LDG.E R15, desc[UR6][R14.64] ;  /* 0x000000060e0f7981 */ /* 0x000ea8000c1e1900 */
[----:B------:R-:W2:Y:S01]  /*0360*/  LDG.E R16, desc[UR6][R16.64] ;  /* 0x0000000610107981 */ /* 0x000ea2000c1e1900 */
[----:B-1-3--:R-:W-:Y:S01]  /*0370*/  IMAD.WIDE R12, R5, 0x4, R8 ;  /* 0x00000004050c7825 */ /* 0x00afe200078e0208 */
[----:B------:R-:W-:-:S03]  /*0380*/  IADD3 R5, PT, PT, R0, R5, RZ ;  /* 0x0000000500057210 */ /* 0x000fc60007ffe0ff */
[----:B------:R-:W-:-:S05]  /*0390*/  VIADD R4, R4, 0x1 ;  /* 0x0000000104047836 */ /* 0x000fca0000000000 */
[----:B------:R-:W-:Y:S01]  /*03a0*/  ISETP.NE.AND P0, PT, R4, RZ, PT ;  /* 0x000000ff0400720c */ /* 0x000fe20003f05270 */
[----:B--2---:R-:W-:-:S05]  /*03b0*/  FADD R19, R16, R15 ;  /* 0x0000000f10137221 */ /* 0x004fca0000000000 */
[----:B------:R3:W-:Y:S07]  /*03c0*/  STG.E desc[UR6][R12.64], R19 ;  /* 0x000000130c007986 */ /* 0x0007ee000c101906 */
[----:B------:R-:W-:Y:S05]  /*03d0*/  @P0 BRA `(.L_x_46) ;  /* 0xfffffffc00d40947 */ /* 0x000fea000383ffff */
[----:B------:R-:W-:Y:S05]  /*03e0*/  BSYNC.RECONVERGENT B1 ;  /* 0x0000000000017941 */ /* 0x000fea0003800200 */
.L_x_45:
[----:B------:R-:W-:Y:S05]  /*03f0*/  BSYNC.RECONVERGENT B0 ;  /* 0x0000000000007941 */ /* 0x000fea0003800200 */
.L_x_44:
[----:B------:R-:W-:Y:S01]  /*0400*/  ISETP.GE.U32.AND P0, PT, R18, 0x3, PT ;  /* 0x000000031200780c */ /* 0x000fe20003f06070 */
[----:B------:R-:W-:-:S12]  /*0410*/  BSSY.RECONVERGENT B0, `(.L_x_47) ;  /* 0x0000028000007945 */ /* 0x000fd80003800200 */
[----:B------:R-:W-:Y:S05]  /*0420*/  @!P0 BRA `(.L_x_48) ;  /* 0x0000000000988947 */ /* 0x000fea0003800000 */
[----:B------:R-:W-:Y:S01]  /*0430*/  BSSY.RECONVERGENT B1, `(.L_x_49) ;  /* 0x0000023000017945 */ /* 0x000fe20003800200 */
.L_x_50:
[----:B------:R-:W3:Y:S08]  /*0440*/  LDC.64 R6, c[0x0][0x388] ;  /* 0x0000e200ff067b82 */ /* 0x000ef00000000a00 */
[----:B------:R-:W0:Y:S01]  /*0450*/  LDC.64 R8, c[0x0][0x390] ;  /* 0x0000e400ff087b82 */ /* 0x000e220000000a00 */
[----:B---3--:R-:W-:-:S07]  /*0460*/  IMAD.WIDE R12, R5, 0x4, R6 ;  /* 0x00000004050c7825 */ /* 0x008fce00078e0206 */
[----:B------:R-:W1:Y:S01]  /*0470*/  LDC.64 R6, c[0x0][0x380] ;  /* 0x0000e000ff067b82 */ /* 0x000e620000000a00 */
[----:B--2---:R-:W2:Y:S01]  /*0480*/  LDG.E R4, desc[UR6][R12.64] ;  /* 0x000000060c047981 */ /* 0x004ea2000c1e1900 */
[----:B0-----:R-:W-:-:S05]  /*0490*/  IMAD.WIDE R14, R5, 0x4, R8 ;  /* 0x00000004050e7825 */ /* 0x001fca00078e0208 */
[----:B------:R-:W2:Y:S01]  /*04a0*/  LDG.E R9, desc[UR6][R14.64] ;  /* 0x000000060e097981 */ /* 0x000ea2000c1e1900 */
[----:B-1----:R-:W-:-:S04]  /*04b0*/  IMAD.WIDE R18, R5, 0x4, R6 ;  /* 0x0000000405127825 */ /* 0x002fc800078e0206 */
[----:B------:R-:W-:-:S04]  /*04c0*/  IMAD.WIDE R6, R0, 0x4, R12 ;  /* 0x0000000400067825 */ /* 0x000fc800078e020c */
[----:B--2---:R-:W-:Y:S01]  /*04d0*/  FADD R21, R4, R9 ;  /* 0x0000000904157221 */ /* 0x004fe20000000000 */
[----:B------:R-:W-:-:S04]  /*04e0*/  IMAD.WIDE R8, R0, 0x4, R14 ;  /* 0x0000000400087825 */ /* 0x000fc800078e020e */
[----:B------:R0:W-:Y:S04]  /*04f0*/  STG.E desc[UR6][R18.64], R21 ;  /* 0x0000001512007986 */ /* 0x0001e8000c101906 */
[----:B------:R-:W2:Y:S04]  /*0500*/  LDG.E R4, desc[UR6][R6.64] ;  /* 0x0000000606047981 */ /* 0x000ea8000c1e1900 */
[----:B------:R-:W2:Y:S01]  /*0510*/  LDG.E R17, desc[UR6][R8.64] ;  /* 0x0000000608117981 */ /* 0x000ea2000c1e1900 */
[----:B------:R-:W-:-:S04]  /*0520*/  IMAD.WIDE R10, R0, 0x4, R18 ;  /* 0x00000004000a7825 */ /* 0x000fc800078e0212 */
[----:B------:R-:W-:-:S04]  /*0530*/  IMAD.WIDE R12, R0, 0x4, R6 ;  /* 0x00000004000c7825 */ /* 0x000fc800078e0206 */
[----:B------:R-:W-:-:S04]  /*0540*/  IMAD.WIDE R14, R0, 0x4, R8 ;  /* 0x00000004000e7825 */ /* 0x000fc800078e0208 */
[----:B--2---:R-:W-:-:S05]  /*0550*/  FADD R23, R4, R17 ;  /* 0x0000001104177221 */ /* 0x004fca0000000000 */
        /* <DEDUP_REMOVED lines=8> */
[----:B------:R-:W1:Y:S04]  /*05e0*/  LDG.E R6, desc[UR6][R6.64] ;  /* 0x0000000606067981 */ /* 0x000e68000c1e1900 */
[----:B------:R-:W1:Y:S01]  /*05f0*/  LDG.E R9, desc[UR6][R8.64] ;  /* 0x0000000608097981 */ /* 0x000e62000c1e1900 */
[C---:B0-----:R-:W-:Y:S01]  /*0600*/  IMAD.WIDE R18, R0.reuse, 0x4, R16 ;  /* 0x0000000400127825 */ /* 0x041fe200078e0210 */
[----:B------:R-:W-:-:S04]  /*0610*/  LEA R5, R0, R5, 0x2 ;  /* 0x0000000500057211 */ /* 0x000fc800078e10ff */
[----:B------:R-:W-:Y:S01]  /*0620*/  ISETP.GE.AND P0, PT, R5, UR8, PT ;  /* 0x0000000805007c0c */ /* 0x000fe2000bf06270 */
[----:B-1----:R-:W-:-:S05]  /*0630*/  FADD R11, R6, R9 ;  /* 0x00000009060b7221 */ /* 0x002fca0000000000 */
[----:B------:R2:W-:Y:S07]  /*0640*/  STG.E desc[UR6][R18.64], R11 ;  /* 0x0000000b12007986 */ /* 0x0005ee000c101906 */
[----:B------:R-:W-:Y:S05]  /*0650*/  @!P0 BRA `(.L_x_50) ;  /* 0xfffffffc00788947 */ /* 0x000fea000383ffff */
[----:B------:R-:W-:Y:S05]  /*0660*/  BSYNC.RECONVERGENT B1 ;  /* 0x0000000000017941 */ /* 0x000fea0003800200 */
.L_x_49:
[----:B--2---:R-:W-:Y:S02]  /*0670*/  MOV R16, R6 ;  /* 0x0000000600107202 */ /* 0x004fe40000000f00 */
[----:B------:R-:W-:-:S07]  /*0680*/  MOV R15, R9 ;  /* 0x00000009000f7202 */ /* 0x000fce0000000f00 */
.L_x_48:
[----:B------:R-:W-:Y:S05]  /*0690*/  BSYNC.RECONVERGENT B0 ;  /* 0x0000000000007941 */ /* 0x000fea0003800200 */
.L_x_47:
[----:B------:R-:W-:Y:S04]  /*06a0*/  STS [R2], R16 ;  /* 0x0000001002007388 */ /* 0x000fe80000000800 */
[----:B------:R-:W-:Y:S01]  /*06b0*/  STS [R3], R15 ;  /* 0x0000000f03007388 */ /* 0x000fe20000000800 */
[----:B------:R-:W-:Y:S05]  /*06c0*/  EXIT ;  /* 0x000000000000794d */ /* 0x000fea0003800000 */
.L_x_51:
        /* <DEDUP_REMOVED lines=11> */
.L_x_65:


//--------------------- .text._Z14addVectorsIntoPfS_S_i --------------------------
	.section	.text._Z14addVectorsIntoPfS_S_i,"ax",@progbits
	.align	128
        .global         _Z14addVectorsIntoPfS_S_i
        .type           _Z14addVectorsIntoPfS_S_i,@function
        .size           _Z14addVectorsIntoPfS_S_i,(.L_x_66 - _Z14addVectorsIntoPfS_S_i)
        .other          _Z14addVectorsIntoPfS_S_i,@"STO_CUDA_ENTRY STV_DEFAULT"
_Z14addVectorsIntoPfS_S_i:
.text._Z14addVectorsIntoPfS_S_i:
[----:B------:R-:W-:Y:S01]  /*0000*/  LDC R1, c[0x0][0x37c] ;  /* 0x0000df00ff017b82 */ /* 0x000fe20000000800 */
[----:B------:R-:W0:Y:S07]  /*0010*/  S2R R3, SR_TID.X ;  /* 0x0000000000037919 */ /* 0x000e2e0000002100 */
[----:B------:R-:W0:Y:S01]  /*0020*/  S2UR UR4, SR_CTAID.X ;  /* 0x00000000000479c3 */ /* 0x000e220000002500 */
[----:B------:R-:W1:Y:S07]  /*0030*/  LDCU UR6, c[0x0][0x398] ;  /* 0x00007300ff0677ac */ /* 0x000e6e0008000800 */
[----:B------:R-:W0:Y:S01]  /*0040*/  LDC R0, c[0x0][0x360] ;  /* 0x0000d800ff007b82 */ /* 0x000e220000000800 */
[----:B------:R-:W2:Y:S01]  /*0050*/  LDCU UR5, c[0x0][0x370] ;  /* 0x00006e00ff0577ac */ /* 0x000ea20008000800 */
[----:B0-----:R-:W-:-:S02]  /*0060*/  IMAD R3, R0, UR4, R3 ;  /* 0x0000000400037c24 */ /* 0x001fc4000f8e0203 */
[----:B--2---:R-:W-:-:S03]  /*0070*/  IMAD R0, R0, UR5, RZ ;  /* 0x0000000500007c24 */ /* 0x004fc6000f8e02ff */
[----:B-1----:R-:W-:-:S13]  /*0080*/  ISETP.GE.AND P0, PT, R3, UR6, PT ;  /* 0x0000000603007c0c */ /* 0x002fda000bf06270 */
[----:B------:R-:W-:Y:S05]  /*0090*/  @P0 EXIT ;  /* 0x000000000000094d */ /* 0x000fea0003800000 */
[----:B------:R-:W0:Y:S01]  /*00a0*/  I2F.U32.RP R8, R0 ;  /* 0x0000000000087306 */ /* 0x000e220000209000 */
[----:B------:R-:W-:Y:S01]  /*00b0*/  IADD3 R2, PT, PT, R0, R3, RZ ;  /* 0x0000000300027210 */ /* 0x000fe20007ffe0ff */
[----:B------:R-:W1:Y:S01]  /*00c0*/  LDCU.64 UR4, c[0x0][0x358] ;  /* 0x00006b00ff0477ac */ /* 0x000e620008000a00 */
[----:B------:R-:W-:Y:S01]  /*00d0*/  IADD3 R9, PT, PT, RZ, -R0, RZ ;  /* 0x80000000ff097210 */ /* 0x000fe20007ffe0ff */
[----:B------:R-:W-:Y:S01]  /*00e0*/  BSSY.RECONVERGENT B0, `(.L_x_52) ;  /* 0x000002b000007945 */ /* 0x000fe20003800200 */
[C---:B------:R-:W-:Y:S02]  /*00f0*/  ISETP.GE.AND P0, PT, R2.reuse, UR6, PT ;  /* 0x0000000602007c0c */ /* 0x040fe4000bf06270 */
[----:B------:R-:W-:Y:S02]  /*0100*/  VIMNMX R7, PT, PT, R2, UR6, !PT ;  /* 0x0000000602077c48 */ /* 0x000fe4000ffe0100 */
[----:B------:R-:W-:Y:S02]  /*0110*/  SEL R6, RZ, 0x1, P0 ;  /* 0x00000001ff067807 */ /* 0x000fe40000000000 */
[----:B------:R-:W-:-:S02]  /*0120*/  ISETP.NE.U32.AND P2, PT, R0, RZ, PT ;  /* 0x000000ff0000720c */ /* 0x000fc40003f45070 */
[----:B------:R-:W-:Y:S01]  /*0130*/  IADD3 R7, PT, PT, R7, -R2, -R6 ;  /* 0x8000000207077210 */ /* 0x000fe20007ffe806 */
[----:B0-----:R-:W0:Y:S02]  /*0140*/  MUFU.RCP R8, R8 ;  /* 0x0000000800087308 */ /* 0x001e240000001000 */
[----:B0-----:R-:W-:-:S06]  /*0150*/  IADD3 R4, PT, PT, R8, 0xffffffe, RZ ;  /* 0x0ffffffe08047810 */ /* 0x001fcc0007ffe0ff */
[----:B------:R0:W2:Y:S02]  /*0160*/  F2I.FTZ.U32.TRUNC.NTZ R5, R4 ;  /* 0x0000000400057305 */ /* 0x0000a4000021f000 */
[----:B0-----:R-:W-:Y:S02]  /*0170*/  HFMA2 R4, -RZ, RZ, 0, 0 ;  /* 0x00000000ff047431 */ /* 0x001fe400000001ff */
[----:B--2---:R-:W-:-:S04]  /*0180*/  IMAD R9, R9, R5, RZ ;  /* 0x0000000509097224 */ /* 0x004fc800078e02ff */
        /* <DEDUP_REMOVED lines=10> */
[----:B------:R-:W-:-:S04]  /*0230*/  IADD3 R2, PT, PT, R6, R5, RZ ;  /* 0x0000000506027210 */ /* 0x000fc80007ffe0ff */
[C---:B------:R-:W-:Y:S02]  /*0240*/  LOP3.LUT R4, R2.reuse, 0x3, RZ, 0xc0, !PT ;  /* 0x0000000302047812 */ /* 0x040fe400078ec0ff */
[----:B------:R-:W-:Y:S02]  /*0250*/  ISETP.GE.U32.AND P1, PT, R2, 0x3, PT ;  /* 0x000000030200780c */ /* 0x000fe40003f26070 */
[----:B------:R-:W-:-:S13]  /*0260*/  ISETP.NE.AND P0, PT, R4, 0x3, PT ;  /* 0x000000030400780c */ /* 0x000fda0003f05270 */
[----:B-1----:R-:W-:Y:S05]  /*0270*/  @!P0 BRA `(.L_x_53) ;  /* 0x0000000000448947 */ /* 0x002fea0003800000 */
[----:B------:R-:W0:Y:S01]  /*0280*/  LDC.64 R4, c[0x0][0x390] ;  /* 0x0000e400ff047b82 */ /* 0x000e220000000a00 */
[----:B------:R-:W-:-:S04]  /*0290*/  IADD3 R2, PT, PT, R2, 0x1, RZ ;  /* 0x0000000102027810 */ /* 0x000fc80007ffe0ff */
[----:B------:R-:W-:-:S03]  /*02a0*/  LOP3.LUT R2, R2, 0x3, RZ, 0xc0, !PT ;  /* 0x0000000302027812 */ /* 0x000fc600078ec0ff */
[----:B------:R-:W1:Y:S01]  /*02b0*/  LDC.64 R6, c[0x0][0x380] ;  /* 0x0000e000ff067b82 */ /* 0x000e620000000a00 */
[----:B------:R-:W-:-:S07]  /*02c0*/  IADD3 R2, PT, PT, -R2, RZ, RZ ;  /* 0x000000ff02027210 */ /* 0x000fce0007ffe1ff */
[----:B------:R-:W2:Y:S02]  /*02d0*/  LDC.64 R8, c[0x0][0x388] ;  /* 0x0000e200ff087b82 */ /* 0x000ea40000000a00 */
.L_x_54:
[----:B0-----:R-:W-:-:S04]  /*02e0*/  IMAD.WIDE R12, R3, 0x4, R4 ;  /* 0x00000004030c7825 */ /* 0x001fc800078e0204 */
[C---:B--2---:R-:W-:Y:S02]  /*02f0*/  IMAD.WIDE R14, R3.reuse, 0x4, R8 ;  /* 0x00000004030e7825 */ /* 0x044fe400078e0208 */
[----:B------:R-:W2:Y:S04]  /*0300*/  LDG.E R13, desc[UR4][R12.64] ;  /* 0x000000040c0d7981 */ /* 0x000ea8000c1e1900 */
[----:B------:R-:W2:Y:S01]  /*0310*/  LDG.E R14, desc[UR4][R14.64] ;  /* 0x000000040e0e7981 */ /* 0x000ea2000c1e1900 */
[----:B-1-3--:R-:W-:Y:S01]  /*0320*/  IMAD.WIDE R10, R3, 0x4, R6 ;  /* 0x00000004030a7825 */ /* 0x00afe200078e0206 */
[----:B------:R-:W-:Y:S02]  /*0330*/  IADD3 R2, PT, PT, R2, 0x1, RZ ;  /* 0x0000000102027810 */ /* 0x000fe40007ffe0ff */
[----:B------:R-:W-:-:S02]  /*0340*/  IADD3 R3, PT, PT, R0, R3, RZ ;  /* 0x0000000300037210 */ /* 0x000fc40007ffe0ff */
[----:B------:R-:W-:Y:S01]  /*0350*/  ISETP.NE.AND P0, PT, R2, RZ, PT ;  /* 0x000000ff0200720c */ /* 0x000fe20003f05270 */
[----:B--2---:R-:W-:-:S05]  /*0360*/  FADD R17, R14, R13 ;  /* 0x0000000d0e117221 */ /* 0x004fca0000000000 */
[----:B------:R3:W-:Y:S07]  /*0370*/  STG.E desc[UR4][R10.64], R17 ;  /* 0x000000110a007986 */ /* 0x0007ee000c101904 */
[----:B------:R-:W-:Y:S05]  /*0380*/  @P0 BRA `(.L_x_54) ;  /* 0xfffffffc00d40947 */ /* 0x000fea000383ffff */
.L_x_53:
[----:B------:R-:W-:Y:S05]  /*0390*/  BSYNC.RECONVERGENT B0 ;  /* 0x0000000000007941 */ /* 0x000fea0003800200 */
.L_x_52:
[----:B------:R-:W-:Y:S05]  /*03a0*/  @!P1 EXIT ;  /* 0x000000000000994d */ /* 0x000fea0003800000 */
.L_x_55:
        /* <DEDUP_REMOVED lines=34> */
[----:B------:R-:W-:Y:S05]  /*05d0*/  EXIT ;  /* 0x000000000000794d */ /* 0x000fea0003800000 */
.L_x_56:
        /* <DEDUP_REMOVED lines=10> */
.L_x_66:


//--------------------- .text._Z8initWithfPfi     --------------------------
	.section	.text._Z8initWithfPfi,"ax",@progbits
	.align	128
        .global         _Z8initWithfPfi
        .type           _Z8initWithfPfi,@function
        .size           _Z8initWithfPfi,(.L_x_67 - _Z8initWithfPfi)
        .other          _Z8initWithfPfi,@"STO_CUDA_ENTRY STV_DEFAULT"
_Z8initWithfPfi:
.text._Z8initWithfPfi:
        /* <DEDUP_REMOVED lines=11> */
[C---:B------:R-:W-:Y:S01]  /*00b0*/  IADD3 R2, PT, PT, R0.reuse, R3, RZ ;  /* 0x0000000300027210 */ /* 0x040fe20007ffe0ff */
[----:B------:R-:W-:Y:S01]  /*00c0*/  IMAD.MOV R9, RZ, RZ, -R0 ;  /* 0x000000ffff097224 */ /* 0x000fe200078e0a00 */
[----:B------:R-:W-:Y:S01]  /*00d0*/  ISETP.NE.U32.AND P2, PT, R0, RZ, PT ;  /* 0x000000ff0000720c */ /* 0x000fe20003f45070 */
[----:B------:R-:W1:Y:S01]  /*00e0*/  LDCU.64 UR4, c[0x0][0x358] ;  /* 0x00006b00ff0477ac */ /* 0x000e620008000a00 */
[C---:B------:R-:W-:Y:S01]  /*00f0*/  ISETP.GE.AND P0, PT, R2.reuse, UR6, PT ;  /* 0x0000000602007c0c */ /* 0x040fe2000bf06270 */
[----:B------:R-:W-:Y:S01]  /*0100*/  BSSY.RECONVERGENT B0, `(.L_x_57) ;  /* 0x0000023000007945 */ /* 0x000fe20003800200 */
[----:B------:R-:W-:Y:S02]  /*0110*/  VIMNMX R7, PT, PT, R2, UR6, !PT ;  /* 0x0000000602077c48 */ /* 0x000fe4000ffe0100 */
[----:B------:R-:W-:-:S04]  /*0120*/  SEL R6, RZ, 0x1, P0 ;  /* 0x00000001ff067807 */ /* 0x000fc80000000000 */
[----:B------:R-:W-:Y:S01]  /*0130*/  IADD3 R7, PT, PT, R7, -R2, -R6 ;  /* 0x8000000207077210 */ /* 0x000fe20007ffe806 */
[----:B0-----:R-:W0:Y:S02]  /*0140*/  MUFU.RCP R8, R8 ;  /* 0x0000000800087308 */ /* 0x001e240000001000 */
[----:B0-----:R-:W-:-:S06]  /*0150*/  VIADD R4, R8, 0xffffffe ;  /* 0x0ffffffe08047836 */ /* 0x001fcc0000000000 */
[----:B------:R0:W2:Y:S02]  /*0160*/  F2I.FTZ.U32.TRUNC.NTZ R5, R4 ;  /* 0x0000000400057305 */ /* 0x0000a4000021f000 */
[----:B0-----:R-:W-:Y:S02]  /*0170*/  IMAD.MOV.U32 R4, RZ, RZ, RZ ;  /* 0x000000ffff047224 */ /* 0x001fe400078e00ff */
[----:B--2---:R-:W-:-:S04]  /*0180*/  IMAD R9, R9, R5, RZ ;  /* 0x0000000509097224 */ /* 0x004fc800078e02ff */
[----:B------:R-:W-:-:S06]  /*0190*/  IMAD.HI.U32 R8, R5, R9, R4 ;  /* 0x0000000905087227 */ /* 0x000fcc00078e0004 */
[----:B------:R-:W-:-:S04]  /*01a0*/  IMAD.HI.U32 R5, R8, R7, RZ ;  /* 0x0000000708057227 */ /* 0x000fc800078e00ff */
[----:B------:R-:W-:-:S04]  /*01b0*/  IMAD.MOV R2, RZ, RZ, -R5 ;  /* 0x000000ffff027224 */ /* 0x000fc800078e0a05 */
[----:B------:R-:W-:-:S05]  /*01c0*/  IMAD R7, R0, R2, R7 ;  /* 0x0000000200077224 */ /* 0x000fca00078e0207 */
[----:B------:R-:W-:-:S13]  /*01d0*/  ISETP.GE.U32.AND P0, PT, R7, R0, PT ;  /* 0x000000000700720c */ /* 0x000fda0003f06070 */
[----:B------:R-:W-:Y:S01]  /*01e0*/  @P0 IADD3 R7, PT, PT, -R0, R7, RZ ;  /* 0x0000000700070210 */ /* 0x000fe20007ffe1ff */
[----:B------:R-:W-:-:S03]  /*01f0*/  @P0 VIADD R5, R5, 0x1 ;  /* 0x0000000105050836 */ /* 0x000fc60000000000 */
[----:B------:R-:W-:-:S13]  /*0200*/  ISETP.GE.U32.AND P1, PT, R7, R0, PT ;  /* 0x000000000700720c */ /* 0x000fda0003f26070 */
[----:B------:R-:W-:Y:S02]  /*0210*/  @P1 IADD3 R5, PT, PT, R5, 0x1, RZ ;  /* 0x0000000105051810 */ /* 0x000fe40007ffe0ff */
[----:B------:R-:W-:-:S05]  /*0220*/  @!P2 LOP3.LUT R5, RZ, R0, RZ, 0x33, !PT ;  /* 0x00000000ff05a212 */ /* 0x000fca00078e33ff */
[----:B------:R-:W-:-:S05]  /*0230*/  IMAD.IADD R2, R6, 0x1, R5 ;  /* 0x0000000106027824 */ /* 0x000fca00078e0205 */
[C---:B------:R-:W-:Y:S02]  /*0240*/  LOP3.LUT R4, R2.reuse, 0x3, RZ, 0xc0, !PT ;  /* 0x0000000302047812 */ /* 0x040fe400078ec0ff */
[----:B------:R-:W-:Y:S02]  /*0250*/  ISETP.GE.U32.AND P1, PT, R2, 0x3, PT ;  /* 0x000000030200780c */ /* 0x000fe40003f26070 */
[----:B------:R-:W-:-:S13]  /*0260*/  ISETP.NE.AND P0, PT, R4, 0x3, PT ;  /* 0x000000030400780c */ /* 0x000fda0003f05270 */
[----:B-1----:R-:W-:Y:S05]  /*0270*/  @!P0 BRA `(.L_x_58) ;  /* 0x00000000002c8947 */ /* 0x002fea0003800000 */
[----:B------:R-:W0:Y:S01]  /*0280*/  LDC R9, c[0x0][0x380] ;  /* 0x0000e000ff097b82 */ /* 0x000e220000000800 */
[----:B------:R-:W-:-:S04]  /*0290*/  IADD3 R2, PT, PT, R2, 0x1, RZ ;  /* 0x0000000102027810 */ /* 0x000fc80007ffe0ff */
[----:B------:R-:W-:-:S03]  /*02a0*/  LOP3.LUT R2, R2, 0x3, RZ, 0xc0, !PT ;  /* 0x0000000302027812 */ /* 0x000fc600078ec0ff */
[----:B------:R-:W1:Y:S02]  /*02b0*/  LDC.64 R6, c[0x0][0x388] ;  /* 0x0000e200ff067b82 */ /* 0x000e640000000a00 */
[----:B------:R-:W-:-:S07]  /*02c0*/  IMAD.MOV R2, RZ, RZ, -R2 ;  /* 0x000000ffff027224 */ /* 0x000fce00078e0a02 */
.L_x_59:
[----:B-1----:R-:W-:Y:S01]  /*02d0*/  IMAD.WIDE R4, R3, 0x4, R6 ;  /* 0x0000000403047825 */ /* 0x002fe200078e0206 */
[----:B------:R-:W-:-:S03]  /*02e0*/  IADD3 R2, PT, PT, R2, 0x1, RZ ;  /* 0x0000000102027810 */ /* 0x000fc60007ffe0ff */
[----:B------:R-:W-:Y:S01]  /*02f0*/  IMAD.IADD R3, R0, 0x1, R3 ;  /* 0x0000000100037824 */ /* 0x000fe200078e0203 */
[----:B0-----:R2:W-:Y:S01]  /*0300*/  STG.E desc[UR4][R4.64], R9 ;  /* 0x0000000904007986 */ /* 0x0015e2000c101904 */
[----:B------:R-:W-:-:S13]  /*0310*/  ISETP.NE.AND P0, PT, R2, RZ, PT ;  /* 0x000000ff0200720c */ /* 0x000fda0003f05270 */
[----:B--2---:R-:W-:Y:S05]  /*0320*/  @P0 BRA `(.L_x_59) ;  /* 0xfffffffc00e80947 */ /* 0x004fea000383ffff */
.L_x_58:
[----:B------:R-:W-:Y:S05]  /*0330*/  BSYNC.RECONVERGENT B0 ;  /* 0x0000000000007941 */ /* 0x000fea0003800200 */
.L_x_57:
[----:B------:R-:W-:Y:S05]  /*0340*/  @!P1 EXIT ;  /* 0x000000000000994d */ /* 0x000fea0003800000 */
[----:B------:R-:W0:Y:S08]  /*0350*/  LDC R15, c[0x0][0x380] ;  /* 0x0000e000ff0f7b82 */ /* 0x000e300000000800 */
[----:B------:R-:W1:Y:S02]  /*0360*/  LDC.64 R10, c[0x0][0x388] ;  /* 0x0000e200ff0a7b82 */ /* 0x000e640000000a00 */
.L_x_60:
[----:B-12---:R-:W-:Y:S01]  /*0370*/  IMAD.WIDE R12, R3, 0x4, R10 ;  /* 0x00000004030c7825 */ /* 0x006fe200078e020a */
[----:B------:R-:W-:-:S04]  /*0380*/  LEA R3, R0, R3, 0x2 ;  /* 0x0000000300037211 */ /* 0x000fc800078e10ff */
[----:B0-----:R2:W-:Y:S01]  /*0390*/  STG.E desc[UR4][R12.64], R15 ;  /* 0x0000000f0c007986 */ /* 0x0015e2000c101904 */
[----:B------:R-:W-:Y:S01]  /*03a0*/  IMAD.WIDE R4, R0, 0x4, R12 ;  /* 0x0000000400047825 */ /* 0x000fe200078e020c */
[----:B------:R-:W-:-:S04]  /*03b0*/  ISETP.GE.AND P0, PT, R3, UR6, PT ;  /* 0x0000000603007c0c */ /* 0x000fc8000bf06270 */
[----:B------:R2:W-:Y:S01]  /*03c0*/  STG.E desc[UR4][R4.64], R15 ;  /* 0x0000000f04007986 */ /* 0x0005e2000c101904 */
[----:B------:R-:W-:-:S05]  /*03d0*/  IMAD.WIDE R6, R0, 0x4, R4 ;  /* 0x0000000400067825 */ /* 0x000fca00078e0204 */
[----:B------:R2:W-:Y:S01]  /*03e0*/  STG.E desc[UR4][R6.64], R15 ;  /* 0x0000000f06007986 */ /* 0x0005e2000c101904 */
[----:B------:R-:W-:-:S05]  /*03f0*/  IMAD.WIDE R8, R0, 0x4, R6 ;  /* 0x0000000400087825 */ /* 0x000fca00078e0206 */
[----:B------:R2:W-:Y:S01]  /*0400*/  STG.E desc[UR4][R8.64], R15 ;  /* 0x0000000f08007986 */ /* 0x0005e2000c101904 */
[----:B------:R-:W-:Y:S05]  /*0410*/  @!P0 BRA `(.L_x_60) ;  /* 0xfffffffc00d48947 */ /* 0x000fea000383ffff */
[----:B------:R-:W-:Y:S05]  /*0420*/  EXIT ;  /* 0x000000000000794d */ /* 0x000fea0003800000 */
.L_x_61:
        /* <DEDUP_REMOVED lines=13> */
.L_x_67:


//--------------------- .nv.shared._Z23addVectorsInto_bigcachePfS_S_ii --------------------------
	.section	.nv.shared._Z23addVectorsInto_bigcachePfS_S_ii,"aw",@nobits
	.sectionflags	@""
	.align	16
	.zero		1024


//--------------------- .nv.shared.reserved.0     --------------------------
	.section	.nv.shared.reserved.0,"aw",@nobits
	.weak		__nv_reservedSMEM_offset_0_alias
	.size		__nv_reservedSMEM_offset_0_alias, 0, 64
	.other		__nv_reservedSMEM_offset_0_alias,@"STO_CUDA_RESERVED_SHARED STV_DEFAULT"
__nv_reservedSMEM_offset_0_alias:
	.zero		0
	.zero		64


//--------------------- .nv.shared._Z33addVectorsInto_cached_sync_staticPfS_S_i --------------------------
	.section	.nv.shared._Z33addVectorsInto_cached_sync_staticPfS_S_i,"aw",@nobits
	.sectionflags	@""
	.align	16
.nv.shared._Z33addVectorsInto_cached_sync_staticPfS_S_i:
	.zero		3072


//--------------------- .nv.shared._Z26addVectorsInto_cached_syncPfS_S_i --------------------------
	.section	.nv.shared._Z26addVectorsInto_cached_syncPfS_S_i,"aw",@nobits
	.sectionflags	@""
	.align	16
	.zero		1024


//--------------------- .nv.shared._Z21addVectorsInto_cachedPfS_S_i --------------------------
	.section	.nv.shared._Z21addVectorsInto_cachedPfS_S_i,"aw",@nobits
	.sectionflags	@""
	.align	16
	.zero		1024


//--------------------- .nv.shared._Z14addVectorsIntoPfS_S_i --------------------------
	.section	.nv.shared._Z14addVectorsIntoPfS_S_i,"aw",@nobits
	.sectionflags	@""
	.align	16
	.zero		1024


//--------------------- .nv.shared._Z8initWithfPfi --------------------------
	.section	.nv.shared._Z8initWithfPfi,"aw",@nobits
	.sectionflags	@""
	.align	16
	.zero		1024


//--------------------- .nv.constant0._Z23addVectorsInto_bigcachePfS_S_ii --------------------------
	.section	.nv.constant0._Z23addVectorsInto_bigcachePfS_S_ii,"a",@progbits
	.sectionflags	@""
	.align	4
.nv.constant0._Z23addVectorsInto_bigcachePfS_S_ii:
	.zero		928


//--------------------- .nv.constant0._Z33addVectorsInto_cached_sync_staticPfS_S_i --------------------------
	.section	.nv.constant0._Z33addVectorsInto_cached_sync_staticPfS_S_i,"a",@progbits
	.sectionflags	@""
	.align	4
.nv.constant0._Z33addVectorsInto_cached_sync_staticPfS_S_i:
	.zero		924


//--------------------- .nv.constant0._Z26addVectorsInto_cached_syncPfS_S_i --------------------------
	.section	.nv.constant0._Z26addVectorsInto_cached_syncPfS_S_i,"a",@progbits
	.sectionflags	@""
	.align	4
.nv.constant0._Z26addVectorsInto_cached_syncPfS_S_i:
	.zero		924


//--------------------- .nv.constant0._Z21addVectorsInto_cachedPfS_S_i --------------------------
	.section	.nv.constant0._Z21addVectorsInto_cachedPfS_S_i,"a",@progbits
	.sectionflags	@""
	.align	4
.nv.constant0._Z21addVectorsInto_cachedPfS_S_i:
	.zero		924


//--------------------- .nv.constant0._Z14addVectorsIntoPfS_S_i --------------------------
	.section	.nv.constant0._Z14addVectorsIntoPfS_S_i,"a",@progbits
	.sectionflags	@""
	.align	4
.nv.constant0._Z14addVectorsIntoPfS_S_i:
	.zero		924


//--------------------- .nv.constant0._Z8initWithfPfi --------------------------
	.section	.nv.constant0._Z8initWithfPfi,"a",@progbits
	.sectionflags	@""
	.align	4
.nv.constant0._Z8initWithfPfi:
	.zero		916


//--------------------- SYMBOLS --------------------------

	.type		.nv.reservedSmem.offset0,@object
	.size		.nv.reservedSmem.offset0,0x4
	.type		.nv.reservedSmem.cap,@object
	.size		.nv.reservedSmem.cap,0x4
